//
// Generated by NVIDIA NVVM Compiler
//
// Compiler Build ID: CL-36424714
// Cuda compilation tools, release 13.0, V13.0.88
// Based on NVVM 20.0.0
//

.version 9.0
.target sm_100
.address_size 64

	// .globl	_Z15renderPointCudaffPfPc
.global .align 1 .b8 $str[13] = {46, 44, 45, 126, 58, 59, 61, 33, 42, 35, 36, 64};
.global .align 4 .b8 __cudart_i2opi_f[24] = {65, 144, 67, 60, 153, 149, 98, 219, 192, 221, 52, 245, 209, 87, 39, 252, 41, 21, 68, 78, 110, 131, 249, 162};

.visible .entry _Z15renderPointCudaffPfPc(
	.param .f32 _Z15renderPointCudaffPfPc_param_0,
	.param .f32 _Z15renderPointCudaffPfPc_param_1,
	.param .u64 .ptr .align 1 _Z15renderPointCudaffPfPc_param_2,
	.param .u64 .ptr .align 1 _Z15renderPointCudaffPfPc_param_3
)
{
	.local .align 4 .b8 	__local_depot0[28];
	.reg .b64 	%SP;
	.reg .b64 	%SPL;
	.reg .pred 	%p<67>;
	.reg .b16 	%rs<3>;
	.reg .b32 	%r<304>;
	.reg .b32 	%f<228>;
	.reg .b64 	%rd<158>;
	.reg .b64 	%fd<33>;

	mov.u64 	%SPL, __local_depot0;
	ld.param.f32 	%f47, [_Z15renderPointCudaffPfPc_param_0];
	ld.param.f32 	%f48, [_Z15renderPointCudaffPfPc_param_1];
	ld.param.u64 	%rd59, [_Z15renderPointCudaffPfPc_param_2];
	ld.param.u64 	%rd60, [_Z15renderPointCudaffPfPc_param_3];
	add.u64 	%rd1, %SPL, 0;
	mov.u32 	%r112, %ctaid.x;
	cvt.rn.f64.u32 	%fd1, %r112;
	mul.f64 	%fd2, %fd1, 0d3FB1EB851EB851EC;
	cvt.rn.f32.f64 	%f1, %fd2;
	mov.u32 	%r113, %tid.x;
	cvt.rn.f64.u32 	%fd3, %r113;
	mul.f64 	%fd4, %fd3, 0d3F947AE147AE147B;
	cvt.rn.f32.f64 	%f2, %fd4;
	mul.f32 	%f49, %f1, 0f3F22F983;
	cvt.rni.s32.f32 	%r279, %f49;
	cvt.rn.f32.s32 	%f50, %r279;
	fma.rn.f32 	%f51, %f50, 0fBFC90FDA, %f1;
	fma.rn.f32 	%f52, %f50, 0fB3A22168, %f51;
	fma.rn.f32 	%f221, %f50, 0fA7C234C5, %f52;
	abs.f32 	%f4, %f1;
	setp.ltu.f32 	%p1, %f4, 0f47CE4780;
	mov.u32 	%r275, %r279;
	mov.f32 	%f220, %f221;
	@%p1 bra 	$L__BB0_8;
	setp.neu.f32 	%p2, %f4, 0f7F800000;
	@%p2 bra 	$L__BB0_3;
	mov.f32 	%f55, 0f00000000;
	mul.rn.f32 	%f220, %f1, %f55;
	mov.b32 	%r275, 0;
	bra.uni 	$L__BB0_8;
$L__BB0_3:
	mov.b32 	%r2, %f1;
	shl.b32 	%r115, %r2, 8;
	or.b32  	%r3, %r115, -2147483648;
	mov.b64 	%rd136, 0;
	mov.b32 	%r272, 0;
	mov.u64 	%rd134, __cudart_i2opi_f;
	mov.u64 	%rd135, %rd1;
$L__BB0_4:
	.pragma "nounroll";
	ld.global.nc.u32 	%r116, [%rd134];
	mad.wide.u32 	%rd64, %r116, %r3, %rd136;
	shr.u64 	%rd136, %rd64, 32;
	st.local.u32 	[%rd135], %rd64;
	add.s32 	%r272, %r272, 1;
	add.s64 	%rd135, %rd135, 4;
	add.s64 	%rd134, %rd134, 4;
	setp.ne.s32 	%p3, %r272, 6;
	@%p3 bra 	$L__BB0_4;
	shr.u32 	%r117, %r2, 23;
	st.local.u32 	[%rd1+24], %rd136;
	and.b32  	%r6, %r117, 31;
	add.s32 	%r118, %r117, -128;
	shr.u32 	%r119, %r118, 5;
	mul.wide.u32 	%rd65, %r119, 4;
	sub.s64 	%rd8, %rd1, %rd65;
	ld.local.u32 	%r273, [%rd8+24];
	ld.local.u32 	%r274, [%rd8+20];
	setp.eq.s32 	%p4, %r6, 0;
	@%p4 bra 	$L__BB0_7;
	shf.l.wrap.b32 	%r273, %r274, %r273, %r6;
	ld.local.u32 	%r120, [%rd8+16];
	shf.l.wrap.b32 	%r274, %r120, %r274, %r6;
$L__BB0_7:
	shr.u32 	%r121, %r273, 30;
	shf.l.wrap.b32 	%r122, %r274, %r273, 2;
	shl.b32 	%r123, %r274, 2;
	shr.u32 	%r124, %r122, 31;
	add.s32 	%r275, %r124, %r121;
	shr.s32 	%r125, %r122, 31;
	xor.b32  	%r126, %r125, %r122;
	xor.b32  	%r127, %r125, %r123;
	cvt.u64.u32 	%rd66, %r126;
	shl.b64 	%rd67, %rd66, 32;
	cvt.u64.u32 	%rd68, %r127;
	or.b64  	%rd69, %rd67, %rd68;
	cvt.rn.f64.s64 	%fd5, %rd69;
	mul.f64 	%fd6, %fd5, 0d3BF921FB54442D19;
	cvt.rn.f32.f64 	%f53, %fd6;
	neg.f32 	%f54, %f53;
	setp.lt.s32 	%p5, %r122, 0;
	selp.f32 	%f220, %f54, %f53, %p5;
$L__BB0_8:
	setp.ltu.f32 	%p6, %f4, 0f47CE4780;
	mul.rn.f32 	%f56, %f220, %f220;
	and.b32  	%r129, %r275, 1;
	setp.eq.b32 	%p7, %r129, 1;
	selp.f32 	%f57, 0f3F800000, %f220, %p7;
	fma.rn.f32 	%f58, %f56, %f57, 0f00000000;
	fma.rn.f32 	%f59, %f56, 0f37CBAC00, 0fBAB607ED;
	selp.f32 	%f60, %f59, 0fB94D4153, %p7;
	selp.f32 	%f61, 0f3D2AAABB, 0f3C0885E4, %p7;
	fma.rn.f32 	%f62, %f60, %f56, %f61;
	selp.f32 	%f63, 0fBEFFFFFF, 0fBE2AAAA8, %p7;
	fma.rn.f32 	%f64, %f62, %f56, %f63;
	fma.rn.f32 	%f65, %f64, %f58, %f57;
	and.b32  	%r130, %r275, 2;
	setp.eq.s32 	%p8, %r130, 0;
	mov.f32 	%f66, 0f00000000;
	sub.f32 	%f67, %f66, %f65;
	selp.f32 	%f8, %f65, %f67, %p8;
	@%p6 bra 	$L__BB0_16;
	setp.neu.f32 	%p9, %f4, 0f7F800000;
	@%p9 bra 	$L__BB0_11;
	mov.f32 	%f70, 0f00000000;
	mul.rn.f32 	%f221, %f1, %f70;
	mov.b32 	%r279, 0;
	bra.uni 	$L__BB0_16;
$L__BB0_11:
	mov.b32 	%r15, %f1;
	shl.b32 	%r132, %r15, 8;
	or.b32  	%r16, %r132, -2147483648;
	mov.b64 	%rd139, 0;
	mov.b32 	%r276, 0;
	mov.u64 	%rd137, __cudart_i2opi_f;
	mov.u64 	%rd138, %rd1;
$L__BB0_12:
	.pragma "nounroll";
	ld.global.nc.u32 	%r133, [%rd137];
	mad.wide.u32 	%rd72, %r133, %r16, %rd139;
	shr.u64 	%rd139, %rd72, 32;
	st.local.u32 	[%rd138], %rd72;
	add.s32 	%r276, %r276, 1;
	add.s64 	%rd138, %rd138, 4;
	add.s64 	%rd137, %rd137, 4;
	setp.ne.s32 	%p10, %r276, 6;
	@%p10 bra 	$L__BB0_12;
	shr.u32 	%r134, %r15, 23;
	st.local.u32 	[%rd1+24], %rd139;
	and.b32  	%r19, %r134, 31;
	add.s32 	%r135, %r134, -128;
	shr.u32 	%r136, %r135, 5;
	mul.wide.u32 	%rd73, %r136, 4;
	sub.s64 	%rd15, %rd1, %rd73;
	ld.local.u32 	%r277, [%rd15+24];
	ld.local.u32 	%r278, [%rd15+20];
	setp.eq.s32 	%p11, %r19, 0;
	@%p11 bra 	$L__BB0_15;
	shf.l.wrap.b32 	%r277, %r278, %r277, %r19;
	ld.local.u32 	%r137, [%rd15+16];
	shf.l.wrap.b32 	%r278, %r137, %r278, %r19;
$L__BB0_15:
	shr.u32 	%r138, %r277, 30;
	shf.l.wrap.b32 	%r139, %r278, %r277, 2;
	shl.b32 	%r140, %r278, 2;
	shr.u32 	%r141, %r139, 31;
	add.s32 	%r279, %r141, %r138;
	shr.s32 	%r142, %r139, 31;
	xor.b32  	%r143, %r142, %r139;
	xor.b32  	%r144, %r142, %r140;
	cvt.u64.u32 	%rd74, %r143;
	shl.b64 	%rd75, %rd74, 32;
	cvt.u64.u32 	%rd76, %r144;
	or.b64  	%rd77, %rd75, %rd76;
	cvt.rn.f64.s64 	%fd7, %rd77;
	mul.f64 	%fd8, %fd7, 0d3BF921FB54442D19;
	cvt.rn.f32.f64 	%f68, %fd8;
	neg.f32 	%f69, %f68;
	setp.lt.s32 	%p12, %r139, 0;
	selp.f32 	%f221, %f69, %f68, %p12;
$L__BB0_16:
	add.s32 	%r146, %r279, 1;
	mul.rn.f32 	%f71, %f221, %f221;
	and.b32  	%r147, %r279, 1;
	setp.eq.b32 	%p13, %r147, 1;
	selp.f32 	%f72, %f221, 0f3F800000, %p13;
	fma.rn.f32 	%f73, %f71, %f72, 0f00000000;
	fma.rn.f32 	%f74, %f71, 0f37CBAC00, 0fBAB607ED;
	selp.f32 	%f75, 0fB94D4153, %f74, %p13;
	selp.f32 	%f76, 0f3C0885E4, 0f3D2AAABB, %p13;
	fma.rn.f32 	%f77, %f75, %f71, %f76;
	selp.f32 	%f78, 0fBE2AAAA8, 0fBEFFFFFF, %p13;
	fma.rn.f32 	%f79, %f77, %f71, %f78;
	fma.rn.f32 	%f80, %f79, %f73, %f72;
	and.b32  	%r148, %r146, 2;
	setp.eq.s32 	%p14, %r148, 0;
	mov.f32 	%f81, 0f00000000;
	sub.f32 	%f82, %f81, %f80;
	selp.f32 	%f12, %f80, %f82, %p14;
	mul.f32 	%f83, %f2, 0f3F22F983;
	cvt.rni.s32.f32 	%r287, %f83;
	cvt.rn.f32.s32 	%f84, %r287;
	fma.rn.f32 	%f85, %f84, 0fBFC90FDA, %f2;
	fma.rn.f32 	%f86, %f84, 0fB3A22168, %f85;
	fma.rn.f32 	%f223, %f84, 0fA7C234C5, %f86;
	abs.f32 	%f14, %f2;
	setp.ltu.f32 	%p15, %f14, 0f47CE4780;
	mov.u32 	%r283, %r287;
	mov.f32 	%f222, %f223;
	@%p15 bra 	$L__BB0_24;
	setp.neu.f32 	%p16, %f14, 0f7F800000;
	@%p16 bra 	$L__BB0_19;
	mov.f32 	%f89, 0f00000000;
	mul.rn.f32 	%f222, %f2, %f89;
	mov.b32 	%r283, 0;
	bra.uni 	$L__BB0_24;
$L__BB0_19:
	mov.b32 	%r29, %f2;
	shl.b32 	%r150, %r29, 8;
	or.b32  	%r30, %r150, -2147483648;
	mov.b64 	%rd142, 0;
	mov.b32 	%r280, 0;
	mov.u64 	%rd140, __cudart_i2opi_f;
	mov.u64 	%rd141, %rd1;
$L__BB0_20:
	.pragma "nounroll";
	ld.global.nc.u32 	%r151, [%rd140];
	mad.wide.u32 	%rd80, %r151, %r30, %rd142;
	shr.u64 	%rd142, %rd80, 32;
	st.local.u32 	[%rd141], %rd80;
	add.s32 	%r280, %r280, 1;
	add.s64 	%rd141, %rd141, 4;
	add.s64 	%rd140, %rd140, 4;
	setp.ne.s32 	%p17, %r280, 6;
	@%p17 bra 	$L__BB0_20;
	shr.u32 	%r152, %r29, 23;
	st.local.u32 	[%rd1+24], %rd142;
	and.b32  	%r33, %r152, 31;
	add.s32 	%r153, %r152, -128;
	shr.u32 	%r154, %r153, 5;
	mul.wide.u32 	%rd81, %r154, 4;
	sub.s64 	%rd22, %rd1, %rd81;
	ld.local.u32 	%r281, [%rd22+24];
	ld.local.u32 	%r282, [%rd22+20];
	setp.eq.s32 	%p18, %r33, 0;
	@%p18 bra 	$L__BB0_23;
	shf.l.wrap.b32 	%r281, %r282, %r281, %r33;
	ld.local.u32 	%r155, [%rd22+16];
	shf.l.wrap.b32 	%r282, %r155, %r282, %r33;
$L__BB0_23:
	shr.u32 	%r156, %r281, 30;
	shf.l.wrap.b32 	%r157, %r282, %r281, 2;
	shl.b32 	%r158, %r282, 2;
	shr.u32 	%r159, %r157, 31;
	add.s32 	%r283, %r159, %r156;
	shr.s32 	%r160, %r157, 31;
	xor.b32  	%r161, %r160, %r157;
	xor.b32  	%r162, %r160, %r158;
	cvt.u64.u32 	%rd82, %r161;
	shl.b64 	%rd83, %rd82, 32;
	cvt.u64.u32 	%rd84, %r162;
	or.b64  	%rd85, %rd83, %rd84;
	cvt.rn.f64.s64 	%fd9, %rd85;
	mul.f64 	%fd10, %fd9, 0d3BF921FB54442D19;
	cvt.rn.f32.f64 	%f87, %fd10;
	neg.f32 	%f88, %f87;
	setp.lt.s32 	%p19, %r157, 0;
	selp.f32 	%f222, %f88, %f87, %p19;
$L__BB0_24:
	setp.ltu.f32 	%p20, %f14, 0f47CE4780;
	mul.rn.f32 	%f90, %f222, %f222;
	and.b32  	%r164, %r283, 1;
	setp.eq.b32 	%p21, %r164, 1;
	selp.f32 	%f91, 0f3F800000, %f222, %p21;
	fma.rn.f32 	%f92, %f90, %f91, 0f00000000;
	fma.rn.f32 	%f93, %f90, 0f37CBAC00, 0fBAB607ED;
	selp.f32 	%f94, %f93, 0fB94D4153, %p21;
	selp.f32 	%f95, 0f3D2AAABB, 0f3C0885E4, %p21;
	fma.rn.f32 	%f96, %f94, %f90, %f95;
	selp.f32 	%f97, 0fBEFFFFFF, 0fBE2AAAA8, %p21;
	fma.rn.f32 	%f98, %f96, %f90, %f97;
	fma.rn.f32 	%f99, %f98, %f92, %f91;
	and.b32  	%r165, %r283, 2;
	setp.eq.s32 	%p22, %r165, 0;
	mov.f32 	%f100, 0f00000000;
	sub.f32 	%f101, %f100, %f99;
	selp.f32 	%f18, %f99, %f101, %p22;
	@%p20 bra 	$L__BB0_32;
	setp.neu.f32 	%p23, %f14, 0f7F800000;
	@%p23 bra 	$L__BB0_27;
	mov.f32 	%f104, 0f00000000;
	mul.rn.f32 	%f223, %f2, %f104;
	mov.b32 	%r287, 0;
	bra.uni 	$L__BB0_32;
$L__BB0_27:
	mov.b32 	%r42, %f2;
	shl.b32 	%r167, %r42, 8;
	or.b32  	%r43, %r167, -2147483648;
	mov.b64 	%rd145, 0;
	mov.b32 	%r284, 0;
	mov.u64 	%rd143, __cudart_i2opi_f;
	mov.u64 	%rd144, %rd1;
$L__BB0_28:
	.pragma "nounroll";
	ld.global.nc.u32 	%r168, [%rd143];
	mad.wide.u32 	%rd88, %r168, %r43, %rd145;
	shr.u64 	%rd145, %rd88, 32;
	st.local.u32 	[%rd144], %rd88;
	add.s32 	%r284, %r284, 1;
	add.s64 	%rd144, %rd144, 4;
	add.s64 	%rd143, %rd143, 4;
	setp.ne.s32 	%p24, %r284, 6;
	@%p24 bra 	$L__BB0_28;
	shr.u32 	%r169, %r42, 23;
	st.local.u32 	[%rd1+24], %rd145;
	and.b32  	%r46, %r169, 31;
	add.s32 	%r170, %r169, -128;
	shr.u32 	%r171, %r170, 5;
	mul.wide.u32 	%rd89, %r171, 4;
	sub.s64 	%rd29, %rd1, %rd89;
	ld.local.u32 	%r285, [%rd29+24];
	ld.local.u32 	%r286, [%rd29+20];
	setp.eq.s32 	%p25, %r46, 0;
	@%p25 bra 	$L__BB0_31;
	shf.l.wrap.b32 	%r285, %r286, %r285, %r46;
	ld.local.u32 	%r172, [%rd29+16];
	shf.l.wrap.b32 	%r286, %r172, %r286, %r46;
$L__BB0_31:
	shr.u32 	%r173, %r285, 30;
	shf.l.wrap.b32 	%r174, %r286, %r285, 2;
	shl.b32 	%r175, %r286, 2;
	shr.u32 	%r176, %r174, 31;
	add.s32 	%r287, %r176, %r173;
	shr.s32 	%r177, %r174, 31;
	xor.b32  	%r178, %r177, %r174;
	xor.b32  	%r179, %r177, %r175;
	cvt.u64.u32 	%rd90, %r178;
	shl.b64 	%rd91, %rd90, 32;
	cvt.u64.u32 	%rd92, %r179;
	or.b64  	%rd93, %rd91, %rd92;
	cvt.rn.f64.s64 	%fd11, %rd93;
	mul.f64 	%fd12, %fd11, 0d3BF921FB54442D19;
	cvt.rn.f32.f64 	%f102, %fd12;
	neg.f32 	%f103, %f102;
	setp.lt.s32 	%p26, %r174, 0;
	selp.f32 	%f223, %f103, %f102, %p26;
$L__BB0_32:
	add.s32 	%r181, %r287, 1;
	mul.rn.f32 	%f105, %f223, %f223;
	and.b32  	%r182, %r287, 1;
	setp.eq.b32 	%p27, %r182, 1;
	selp.f32 	%f106, %f223, 0f3F800000, %p27;
	fma.rn.f32 	%f107, %f105, %f106, 0f00000000;
	fma.rn.f32 	%f108, %f105, 0f37CBAC00, 0fBAB607ED;
	selp.f32 	%f109, 0fB94D4153, %f108, %p27;
	selp.f32 	%f110, 0f3C0885E4, 0f3D2AAABB, %p27;
	fma.rn.f32 	%f111, %f109, %f105, %f110;
	selp.f32 	%f112, 0fBE2AAAA8, 0fBEFFFFFF, %p27;
	fma.rn.f32 	%f113, %f111, %f105, %f112;
	fma.rn.f32 	%f114, %f113, %f107, %f106;
	and.b32  	%r183, %r181, 2;
	setp.eq.s32 	%p28, %r183, 0;
	mov.f32 	%f115, 0f00000000;
	sub.f32 	%f116, %f115, %f114;
	selp.f32 	%f22, %f114, %f116, %p28;
	mul.f32 	%f117, %f47, 0f3F22F983;
	cvt.rni.s32.f32 	%r295, %f117;
	cvt.rn.f32.s32 	%f118, %r295;
	fma.rn.f32 	%f119, %f118, 0fBFC90FDA, %f47;
	fma.rn.f32 	%f120, %f118, 0fB3A22168, %f119;
	fma.rn.f32 	%f225, %f118, 0fA7C234C5, %f120;
	abs.f32 	%f24, %f47;
	setp.ltu.f32 	%p29, %f24, 0f47CE4780;
	mov.u32 	%r291, %r295;
	mov.f32 	%f224, %f225;
	@%p29 bra 	$L__BB0_40;
	setp.neu.f32 	%p30, %f24, 0f7F800000;
	@%p30 bra 	$L__BB0_35;
	mov.f32 	%f123, 0f00000000;
	mul.rn.f32 	%f224, %f47, %f123;
	mov.b32 	%r291, 0;
	bra.uni 	$L__BB0_40;
$L__BB0_35:
	mov.b32 	%r56, %f47;
	shl.b32 	%r185, %r56, 8;
	or.b32  	%r57, %r185, -2147483648;
	mov.b64 	%rd148, 0;
	mov.b32 	%r288, 0;
	mov.u64 	%rd146, __cudart_i2opi_f;
	mov.u64 	%rd147, %rd1;
$L__BB0_36:
	.pragma "nounroll";
	ld.global.nc.u32 	%r186, [%rd146];
	mad.wide.u32 	%rd96, %r186, %r57, %rd148;
	shr.u64 	%rd148, %rd96, 32;
	st.local.u32 	[%rd147], %rd96;
	add.s32 	%r288, %r288, 1;
	add.s64 	%rd147, %rd147, 4;
	add.s64 	%rd146, %rd146, 4;
	setp.ne.s32 	%p31, %r288, 6;
	@%p31 bra 	$L__BB0_36;
	shr.u32 	%r187, %r56, 23;
	st.local.u32 	[%rd1+24], %rd148;
	and.b32  	%r60, %r187, 31;
	and.b32  	%r188, %r187, 224;
	add.s32 	%r189, %r188, -128;
	shr.u32 	%r190, %r189, 5;
	mul.wide.u32 	%rd97, %r190, 4;
	sub.s64 	%rd36, %rd1, %rd97;
	ld.local.u32 	%r289, [%rd36+24];
	ld.local.u32 	%r290, [%rd36+20];
	setp.eq.s32 	%p32, %r60, 0;
	@%p32 bra 	$L__BB0_39;
	shf.l.wrap.b32 	%r289, %r290, %r289, %r60;
	ld.local.u32 	%r191, [%rd36+16];
	shf.l.wrap.b32 	%r290, %r191, %r290, %r60;
$L__BB0_39:
	shr.u32 	%r192, %r289, 30;
	shf.l.wrap.b32 	%r193, %r290, %r289, 2;
	shl.b32 	%r194, %r290, 2;
	shr.u32 	%r195, %r193, 31;
	add.s32 	%r196, %r195, %r192;
	neg.s32 	%r197, %r196;
	setp.lt.s32 	%p33, %r56, 0;
	selp.b32 	%r291, %r197, %r196, %p33;
	xor.b32  	%r198, %r193, %r56;
	shr.s32 	%r199, %r193, 31;
	xor.b32  	%r200, %r199, %r193;
	xor.b32  	%r201, %r199, %r194;
	cvt.u64.u32 	%rd98, %r200;
	shl.b64 	%rd99, %rd98, 32;
	cvt.u64.u32 	%rd100, %r201;
	or.b64  	%rd101, %rd99, %rd100;
	cvt.rn.f64.s64 	%fd13, %rd101;
	mul.f64 	%fd14, %fd13, 0d3BF921FB54442D19;
	cvt.rn.f32.f64 	%f121, %fd14;
	neg.f32 	%f122, %f121;
	setp.lt.s32 	%p34, %r198, 0;
	selp.f32 	%f224, %f122, %f121, %p34;
$L__BB0_40:
	setp.ltu.f32 	%p35, %f24, 0f47CE4780;
	mul.rn.f32 	%f124, %f224, %f224;
	and.b32  	%r203, %r291, 1;
	setp.eq.b32 	%p36, %r203, 1;
	selp.f32 	%f125, 0f3F800000, %f224, %p36;
	fma.rn.f32 	%f126, %f124, %f125, 0f00000000;
	fma.rn.f32 	%f127, %f124, 0f37CBAC00, 0fBAB607ED;
	selp.f32 	%f128, %f127, 0fB94D4153, %p36;
	selp.f32 	%f129, 0f3D2AAABB, 0f3C0885E4, %p36;
	fma.rn.f32 	%f130, %f128, %f124, %f129;
	selp.f32 	%f131, 0fBEFFFFFF, 0fBE2AAAA8, %p36;
	fma.rn.f32 	%f132, %f130, %f124, %f131;
	fma.rn.f32 	%f133, %f132, %f126, %f125;
	and.b32  	%r204, %r291, 2;
	setp.eq.s32 	%p37, %r204, 0;
	mov.f32 	%f134, 0f00000000;
	sub.f32 	%f135, %f134, %f133;
	selp.f32 	%f28, %f133, %f135, %p37;
	@%p35 bra 	$L__BB0_48;
	setp.neu.f32 	%p38, %f24, 0f7F800000;
	@%p38 bra 	$L__BB0_43;
	mov.f32 	%f138, 0f00000000;
	mul.rn.f32 	%f225, %f47, %f138;
	mov.b32 	%r295, 0;
	bra.uni 	$L__BB0_48;
$L__BB0_43:
	mov.b32 	%r69, %f47;
	shl.b32 	%r206, %r69, 8;
	or.b32  	%r70, %r206, -2147483648;
	mov.b64 	%rd151, 0;
	mov.b32 	%r292, 0;
	mov.u64 	%rd149, __cudart_i2opi_f;
	mov.u64 	%rd150, %rd1;
$L__BB0_44:
	.pragma "nounroll";
	ld.global.nc.u32 	%r207, [%rd149];
	mad.wide.u32 	%rd104, %r207, %r70, %rd151;
	shr.u64 	%rd151, %rd104, 32;
	st.local.u32 	[%rd150], %rd104;
	add.s32 	%r292, %r292, 1;
	add.s64 	%rd150, %rd150, 4;
	add.s64 	%rd149, %rd149, 4;
	setp.ne.s32 	%p39, %r292, 6;
	@%p39 bra 	$L__BB0_44;
	shr.u32 	%r208, %r69, 23;
	st.local.u32 	[%rd1+24], %rd151;
	and.b32  	%r73, %r208, 31;
	and.b32  	%r209, %r208, 224;
	add.s32 	%r210, %r209, -128;
	shr.u32 	%r211, %r210, 5;
	mul.wide.u32 	%rd105, %r211, 4;
	sub.s64 	%rd43, %rd1, %rd105;
	ld.local.u32 	%r293, [%rd43+24];
	ld.local.u32 	%r294, [%rd43+20];
	setp.eq.s32 	%p40, %r73, 0;
	@%p40 bra 	$L__BB0_47;
	shf.l.wrap.b32 	%r293, %r294, %r293, %r73;
	ld.local.u32 	%r212, [%rd43+16];
	shf.l.wrap.b32 	%r294, %r212, %r294, %r73;
$L__BB0_47:
	shr.u32 	%r213, %r293, 30;
	shf.l.wrap.b32 	%r214, %r294, %r293, 2;
	shl.b32 	%r215, %r294, 2;
	shr.u32 	%r216, %r214, 31;
	add.s32 	%r217, %r216, %r213;
	neg.s32 	%r218, %r217;
	setp.lt.s32 	%p41, %r69, 0;
	selp.b32 	%r295, %r218, %r217, %p41;
	xor.b32  	%r219, %r214, %r69;
	shr.s32 	%r220, %r214, 31;
	xor.b32  	%r221, %r220, %r214;
	xor.b32  	%r222, %r220, %r215;
	cvt.u64.u32 	%rd106, %r221;
	shl.b64 	%rd107, %rd106, 32;
	cvt.u64.u32 	%rd108, %r222;
	or.b64  	%rd109, %rd107, %rd108;
	cvt.rn.f64.s64 	%fd15, %rd109;
	mul.f64 	%fd16, %fd15, 0d3BF921FB54442D19;
	cvt.rn.f32.f64 	%f136, %fd16;
	neg.f32 	%f137, %f136;
	setp.lt.s32 	%p42, %r219, 0;
	selp.f32 	%f225, %f137, %f136, %p42;
$L__BB0_48:
	add.s32 	%r224, %r295, 1;
	mul.rn.f32 	%f139, %f225, %f225;
	and.b32  	%r225, %r295, 1;
	setp.eq.b32 	%p43, %r225, 1;
	selp.f32 	%f140, %f225, 0f3F800000, %p43;
	fma.rn.f32 	%f141, %f139, %f140, 0f00000000;
	fma.rn.f32 	%f142, %f139, 0f37CBAC00, 0fBAB607ED;
	selp.f32 	%f143, 0fB94D4153, %f142, %p43;
	selp.f32 	%f144, 0f3C0885E4, 0f3D2AAABB, %p43;
	fma.rn.f32 	%f145, %f143, %f139, %f144;
	selp.f32 	%f146, 0fBE2AAAA8, 0fBEFFFFFF, %p43;
	fma.rn.f32 	%f147, %f145, %f139, %f146;
	fma.rn.f32 	%f148, %f147, %f141, %f140;
	and.b32  	%r226, %r224, 2;
	setp.eq.s32 	%p44, %r226, 0;
	mov.f32 	%f149, 0f00000000;
	sub.f32 	%f150, %f149, %f148;
	selp.f32 	%f32, %f148, %f150, %p44;
	mul.f32 	%f151, %f48, 0f3F22F983;
	cvt.rni.s32.f32 	%r303, %f151;
	cvt.rn.f32.s32 	%f152, %r303;
	fma.rn.f32 	%f153, %f152, 0fBFC90FDA, %f48;
	fma.rn.f32 	%f154, %f152, 0fB3A22168, %f153;
	fma.rn.f32 	%f227, %f152, 0fA7C234C5, %f154;
	abs.f32 	%f34, %f48;
	setp.ltu.f32 	%p45, %f34, 0f47CE4780;
	mov.u32 	%r299, %r303;
	mov.f32 	%f226, %f227;
	@%p45 bra 	$L__BB0_56;
	setp.neu.f32 	%p46, %f34, 0f7F800000;
	@%p46 bra 	$L__BB0_51;
	mov.f32 	%f157, 0f00000000;
	mul.rn.f32 	%f226, %f48, %f157;
	mov.b32 	%r299, 0;
	bra.uni 	$L__BB0_56;
$L__BB0_51:
	mov.b32 	%r83, %f48;
	shl.b32 	%r228, %r83, 8;
	or.b32  	%r84, %r228, -2147483648;
	mov.b64 	%rd154, 0;
	mov.b32 	%r296, 0;
	mov.u64 	%rd152, __cudart_i2opi_f;
	mov.u64 	%rd153, %rd1;
$L__BB0_52:
	.pragma "nounroll";
	ld.global.nc.u32 	%r229, [%rd152];
	mad.wide.u32 	%rd112, %r229, %r84, %rd154;
	shr.u64 	%rd154, %rd112, 32;
	st.local.u32 	[%rd153], %rd112;
	add.s32 	%r296, %r296, 1;
	add.s64 	%rd153, %rd153, 4;
	add.s64 	%rd152, %rd152, 4;
	setp.ne.s32 	%p47, %r296, 6;
	@%p47 bra 	$L__BB0_52;
	shr.u32 	%r230, %r83, 23;
	st.local.u32 	[%rd1+24], %rd154;
	and.b32  	%r87, %r230, 31;
	and.b32  	%r231, %r230, 224;
	add.s32 	%r232, %r231, -128;
	shr.u32 	%r233, %r232, 5;
	mul.wide.u32 	%rd113, %r233, 4;
	sub.s64 	%rd50, %rd1, %rd113;
	ld.local.u32 	%r297, [%rd50+24];
	ld.local.u32 	%r298, [%rd50+20];
	setp.eq.s32 	%p48, %r87, 0;
	@%p48 bra 	$L__BB0_55;
	shf.l.wrap.b32 	%r297, %r298, %r297, %r87;
	ld.local.u32 	%r234, [%rd50+16];
	shf.l.wrap.b32 	%r298, %r234, %r298, %r87;
$L__BB0_55:
	shr.u32 	%r235, %r297, 30;
	shf.l.wrap.b32 	%r236, %r298, %r297, 2;
	shl.b32 	%r237, %r298, 2;
	shr.u32 	%r238, %r236, 31;
	add.s32 	%r239, %r238, %r235;
	neg.s32 	%r240, %r239;
	setp.lt.s32 	%p49, %r83, 0;
	selp.b32 	%r299, %r240, %r239, %p49;
	xor.b32  	%r241, %r236, %r83;
	shr.s32 	%r242, %r236, 31;
	xor.b32  	%r243, %r242, %r236;
	xor.b32  	%r244, %r242, %r237;
	cvt.u64.u32 	%rd114, %r243;
	shl.b64 	%rd115, %rd114, 32;
	cvt.u64.u32 	%rd116, %r244;
	or.b64  	%rd117, %rd115, %rd116;
	cvt.rn.f64.s64 	%fd17, %rd117;
	mul.f64 	%fd18, %fd17, 0d3BF921FB54442D19;
	cvt.rn.f32.f64 	%f155, %fd18;
	neg.f32 	%f156, %f155;
	setp.lt.s32 	%p50, %r241, 0;
	selp.f32 	%f226, %f156, %f155, %p50;
$L__BB0_56:
	setp.ltu.f32 	%p51, %f34, 0f47CE4780;
	mul.rn.f32 	%f158, %f226, %f226;
	and.b32  	%r246, %r299, 1;
	setp.eq.b32 	%p52, %r246, 1;
	selp.f32 	%f159, 0f3F800000, %f226, %p52;
	fma.rn.f32 	%f160, %f158, %f159, 0f00000000;
	fma.rn.f32 	%f161, %f158, 0f37CBAC00, 0fBAB607ED;
	selp.f32 	%f162, %f161, 0fB94D4153, %p52;
	selp.f32 	%f163, 0f3D2AAABB, 0f3C0885E4, %p52;
	fma.rn.f32 	%f164, %f162, %f158, %f163;
	selp.f32 	%f165, 0fBEFFFFFF, 0fBE2AAAA8, %p52;
	fma.rn.f32 	%f166, %f164, %f158, %f165;
	fma.rn.f32 	%f167, %f166, %f160, %f159;
	and.b32  	%r247, %r299, 2;
	setp.eq.s32 	%p53, %r247, 0;
	mov.f32 	%f168, 0f00000000;
	sub.f32 	%f169, %f168, %f167;
	selp.f32 	%f38, %f167, %f169, %p53;
	@%p51 bra 	$L__BB0_64;
	setp.neu.f32 	%p54, %f34, 0f7F800000;
	@%p54 bra 	$L__BB0_59;
	mov.f32 	%f172, 0f00000000;
	mul.rn.f32 	%f227, %f48, %f172;
	mov.b32 	%r303, 0;
	bra.uni 	$L__BB0_64;
$L__BB0_59:
	mov.b32 	%r96, %f48;
	shl.b32 	%r249, %r96, 8;
	or.b32  	%r97, %r249, -2147483648;
	mov.b64 	%rd157, 0;
	mov.b32 	%r300, 0;
	mov.u64 	%rd155, __cudart_i2opi_f;
	mov.u64 	%rd156, %rd1;
$L__BB0_60:
	.pragma "nounroll";
	ld.global.nc.u32 	%r250, [%rd155];
	mad.wide.u32 	%rd120, %r250, %r97, %rd157;
	shr.u64 	%rd157, %rd120, 32;
	st.local.u32 	[%rd156], %rd120;
	add.s32 	%r300, %r300, 1;
	add.s64 	%rd156, %rd156, 4;
	add.s64 	%rd155, %rd155, 4;
	setp.ne.s32 	%p55, %r300, 6;
	@%p55 bra 	$L__BB0_60;
	shr.u32 	%r251, %r96, 23;
	st.local.u32 	[%rd1+24], %rd157;
	and.b32  	%r100, %r251, 31;
	and.b32  	%r252, %r251, 224;
	add.s32 	%r253, %r252, -128;
	shr.u32 	%r254, %r253, 5;
	mul.wide.u32 	%rd121, %r254, 4;
	sub.s64 	%rd57, %rd1, %rd121;
	ld.local.u32 	%r301, [%rd57+24];
	ld.local.u32 	%r302, [%rd57+20];
	setp.eq.s32 	%p56, %r100, 0;
	@%p56 bra 	$L__BB0_63;
	shf.l.wrap.b32 	%r301, %r302, %r301, %r100;
	ld.local.u32 	%r255, [%rd57+16];
	shf.l.wrap.b32 	%r302, %r255, %r302, %r100;
$L__BB0_63:
	shr.u32 	%r256, %r301, 30;
	shf.l.wrap.b32 	%r257, %r302, %r301, 2;
	shl.b32 	%r258, %r302, 2;
	shr.u32 	%r259, %r257, 31;
	add.s32 	%r260, %r259, %r256;
	neg.s32 	%r261, %r260;
	setp.lt.s32 	%p57, %r96, 0;
	selp.b32 	%r303, %r261, %r260, %p57;
	xor.b32  	%r262, %r257, %r96;
	shr.s32 	%r263, %r257, 31;
	xor.b32  	%r264, %r263, %r257;
	xor.b32  	%r265, %r263, %r258;
	cvt.u64.u32 	%rd122, %r264;
	shl.b64 	%rd123, %rd122, 32;
	cvt.u64.u32 	%rd124, %r265;
	or.b64  	%rd125, %rd123, %rd124;
	cvt.rn.f64.s64 	%fd19, %rd125;
	mul.f64 	%fd20, %fd19, 0d3BF921FB54442D19;
	cvt.rn.f32.f64 	%f170, %fd20;
	neg.f32 	%f171, %f170;
	setp.lt.s32 	%p58, %r262, 0;
	selp.f32 	%f227, %f171, %f170, %p58;
$L__BB0_64:
	add.s32 	%r267, %r303, 1;
	mul.rn.f32 	%f173, %f227, %f227;
	and.b32  	%r268, %r303, 1;
	setp.eq.b32 	%p59, %r268, 1;
	selp.f32 	%f174, %f227, 0f3F800000, %p59;
	fma.rn.f32 	%f175, %f173, %f174, 0f00000000;
	fma.rn.f32 	%f176, %f173, 0f37CBAC00, 0fBAB607ED;
	selp.f32 	%f177, 0fB94D4153, %f176, %p59;
	selp.f32 	%f178, 0f3C0885E4, 0f3D2AAABB, %p59;
	fma.rn.f32 	%f179, %f177, %f173, %f178;
	selp.f32 	%f180, 0fBE2AAAA8, 0fBEFFFFFF, %p59;
	fma.rn.f32 	%f181, %f179, %f173, %f180;
	fma.rn.f32 	%f182, %f181, %f175, %f174;
	and.b32  	%r269, %r267, 2;
	setp.eq.s32 	%p60, %r269, 0;
	mov.f32 	%f183, 0f00000000;
	sub.f32 	%f184, %f183, %f182;
	selp.f32 	%f42, %f182, %f184, %p60;
	add.f32 	%f185, %f12, 0f40000000;
	mul.f32 	%f186, %f22, %f42;
	mul.f32 	%f187, %f28, %f38;
	fma.rn.f32 	%f188, %f18, %f187, %f186;
	mul.f32 	%f189, %f185, %f188;
	mul.f32 	%f190, %f8, %f32;
	mul.f32 	%f43, %f190, %f38;
	sub.f32 	%f191, %f189, %f43;
	mul.f32 	%f192, %f22, %f38;
	mul.f32 	%f193, %f28, %f42;
	mul.f32 	%f194, %f18, %f193;
	sub.f32 	%f195, %f192, %f194;
	mul.f32 	%f196, %f185, %f195;
	fma.rn.f32 	%f197, %f190, %f42, %f196;
	mul.f32 	%f198, %f185, %f32;
	fma.rn.f32 	%f199, %f18, %f198, 0f40A00000;
	mul.f32 	%f44, %f8, %f28;
	add.f32 	%f200, %f44, %f199;
	rcp.rn.f32 	%f45, %f200;
	mul.f32 	%f201, %f45, 0f41F00000;
	fma.rn.f32 	%f202, %f201, %f191, 0f42200000;
	cvt.rzi.s32.f32 	%r109, %f202;
	cvt.f64.f32 	%fd21, %f45;
	mul.f64 	%fd22, %fd21, 0dC02E000000000000;
	cvt.f64.f32 	%fd23, %f197;
	fma.rn.f64 	%fd24, %fd22, %fd23, 0d4026000000000000;
	cvt.rzi.s32.f64 	%r270, %fd24;
	setp.gt.u32 	%p61, %r109, 79;
	setp.gt.u32 	%p62, %r270, 21;
	or.pred  	%p63, %p61, %p62;
	@%p63 bra 	$L__BB0_67;
	mul.f32 	%f203, %f12, %f22;
	mul.f32 	%f204, %f203, %f42;
	mul.f32 	%f205, %f12, %f18;
	mul.f32 	%f206, %f205, %f28;
	fma.rn.f32 	%f207, %f206, %f38, %f204;
	sub.f32 	%f208, %f207, %f43;
	mul.f32 	%f209, %f208, 0f00000000;
	cvt.f64.f32 	%fd25, %f209;
	mul.f32 	%f210, %f8, %f42;
	mul.f32 	%f211, %f32, %f210;
	fma.rn.f32 	%f212, %f203, %f38, %f211;
	mul.f32 	%f213, %f18, %f42;
	mul.f32 	%f214, %f12, %f213;
	mul.f32 	%f215, %f28, %f214;
	sub.f32 	%f216, %f212, %f215;
	cvt.f64.f32 	%fd26, %f216;
	fma.rn.f64 	%fd27, %fd26, 0d3FE69FBE76C8B439, %fd25;
	fma.rn.f32 	%f217, %f205, %f32, %f44;
	cvt.f64.f32 	%fd28, %f217;
	mul.f64 	%fd29, %fd28, 0d3FE69FBE76C8B439;
	sub.f64 	%fd30, %fd27, %fd29;
	cvt.rn.f32.f64 	%f218, %fd30;
	mad.lo.s32 	%r111, %r270, 80, %r109;
	cvta.to.global.u64 	%rd126, %rd59;
	mul.wide.u32 	%rd127, %r111, 4;
	add.s64 	%rd58, %rd126, %rd127;
	ld.global.f32 	%f219, [%rd58];
	setp.leu.f32 	%p64, %f45, %f219;
	setp.leu.f32 	%p65, %f218, 0f00000000;
	or.pred  	%p66, %p64, %p65;
	@%p66 bra 	$L__BB0_67;
	cvt.u64.u32 	%rd128, %r111;
	st.global.f32 	[%rd58], %f45;
	cvt.f64.f32 	%fd31, %f218;
	mul.f64 	%fd32, %fd31, 0d402699999999999A;
	cvt.rzi.s32.f64 	%r271, %fd32;
	cvt.s64.s32 	%rd129, %r271;
	mov.u64 	%rd130, $str;
	add.s64 	%rd131, %rd130, %rd129;
	ld.global.nc.u8 	%rs1, [%rd131];
	cvt.u16.u8 	%rs2, %rs1;
	cvta.to.global.u64 	%rd132, %rd60;
	add.s64 	%rd133, %rd132, %rd128;
	st.global.u8 	[%rd133], %rs2;
$L__BB0_67:
	ret;

}


// ===== COMPILED SASS (sm_100) =====

	.target	sm_100

	.elftype	@"ET_EXEC"


//--------------------- .note.nv.tkinfo           --------------------------
	.section	.note.nv.tkinfo,"",@"SHT_NOTE"
	.sectionflags	@"SHF_NOTE_NV_TKINFO"
	.tkinfo
        /*0018*/ 	.word	0x00000002
        /*0030*/ 	.string	""
        /*0030*/ 	.string	"ptxas"
        /*0030*/ 	.string	"Cuda compilation tools, release 13.0, V13.0.88"
        /*0030*/ 	.string	"Build cuda_13.0.r13.0/compiler.36424714_0"
        /*0030*/ 	.string	"-arch sm_100 -m 64 "



//--------------------- .note.nv.cuinfo           --------------------------
	.section	.note.nv.cuinfo,"",@"SHT_NOTE"
	.sectionflags	@"SHF_NOTE_NV_CUINFO"
        /*0018*/ 	.short	0x0002
        /*001a*/ 	.short	0x0064
        /*001c*/ 	.short	0x0082
	.zero		2


//--------------------- .nv.info                  --------------------------
	.section	.nv.info,"",@"SHT_CUDA_INFO"
	.align	4


	//----- nvinfo : EIATTR_REGCOUNT
	.align		4
        /*0000*/ 	.byte	0x04, 0x2f
        /*0002*/ 	.short	(.L_3 - .L_2)
	.align		4
.L_2:
        /*0004*/ 	.word	index@(_Z15renderPointCudaffPfPc)
        /*0008*/ 	.word	0x0000001c


	//----- nvinfo : EIATTR_FRAME_SIZE
	.align		4
.L_3:
        /*000c*/ 	.byte	0x04, 0x11
        /*000e*/ 	.short	(.L_5 - .L_4)
	.align		4
.L_4:
        /*0010*/ 	.word	index@($__internal_0_$__cuda_sm20_rcp_rn_f32_slowpath)
        /*0014*/ 	.word	0x00000020


	//----- nvinfo : EIATTR_FRAME_SIZE
	.align		4
.L_5:
        /*0018*/ 	.byte	0x04, 0x11
        /*001a*/ 	.short	(.L_7 - .L_6)
	.align		4
.L_6:
        /*001c*/ 	.word	index@(_Z15renderPointCudaffPfPc)
        /*0020*/ 	.word	0x00000020


	//----- nvinfo : EIATTR_MIN_STACK_SIZE
	.align		4
.L_7:
        /*0024*/ 	.byte	0x04, 0x12
        /*0026*/ 	.short	(.L_9 - .L_8)
	.align		4
.L_8:
        /*0028*/ 	.word	index@(_Z15renderPointCudaffPfPc)
        /*002c*/ 	.word	0x00000020
.L_9:


//--------------------- .nv.compat                --------------------------
	.section	.nv.compat,"",@"SHT_CUDA_COMPAT_INFO"
	.align	4
        /*0000*/ 	.byte	0x02, 0x09, 0x00, 0x00, 0x02, 0x02, 0x01, 0x00, 0x02, 0x05, 0x05, 0x00, 0x03, 0x07, 0x01, 0x01
        /*0010*/ 	.byte	0x02, 0x03, 0x00, 0x00, 0x02, 0x06, 0x01, 0x00, 0x04, 0x0b, 0x08, 0x00, 0x01, 0x00, 0x00, 0x00
        /*0020*/ 	.byte	0x00, 0x00, 0x00, 0x00


//--------------------- .nv.info._Z15renderPointCudaffPfPc --------------------------
	.section	.nv.info._Z15renderPointCudaffPfPc,"",@"SHT_CUDA_INFO"
	.sectionflags	@""
	.align	4


	//----- nvinfo : EIATTR_CUDA_API_VERSION
	.align		4
        /*0000*/ 	.byte	0x04, 0x37
        /*0002*/ 	.short	(.L_11 - .L_10)
.L_10:
        /*0004*/ 	.word	0x00000082


	//----- nvinfo : EIATTR_KPARAM_INFO
	.align		4
.L_11:
        /*0008*/ 	.byte	0x04, 0x17
        /*000a*/ 	.short	(.L_13 - .L_12)
.L_12:
        /*000c*/ 	.word	0x00000000
        /*0010*/ 	.short	0x0003
        /*0012*/ 	.short	0x0010
        /*0014*/ 	.byte	0x00, 0xf5, 0x21, 0x00


	//----- nvinfo : EIATTR_KPARAM_INFO
	.align		4
.L_13:
        /*0018*/ 	.byte	0x04, 0x17
        /*001a*/ 	.short	(.L_15 - .L_14)
.L_14:
        /*001c*/ 	.word	0x00000000
        /*0020*/ 	.short	0x0002
        /*0022*/ 	.short	0x0008
        /*0024*/ 	.byte	0x00, 0xf5, 0x21, 0x00


	//----- nvinfo : EIATTR_KPARAM_INFO
	.align		4
.L_15:
        /*0028*/ 	.byte	0x04, 0x17
        /*002a*/ 	.short	(.L_17 - .L_16)
.L_16:
        /*002c*/ 	.word	0x00000000
        /*0030*/ 	.short	0x0001
        /*0032*/ 	.short	0x0004
        /*0034*/ 	.byte	0x00, 0xf0, 0x11, 0x00


	//----- nvinfo : EIATTR_KPARAM_INFO
	.align		4
.L_17:
        /*0038*/ 	.byte	0x04, 0x17
        /*003a*/ 	.short	(.L_19 - .L_18)
.L_18:
        /*003c*/ 	.word	0x00000000
        /*0040*/ 	.short	0x0000
        /*0042*/ 	.short	0x0000
        /*0044*/ 	.byte	0x00, 0xf0, 0x11, 0x00


	//----- nvinfo : EIATTR_SPARSE_MMA_MASK
	.align		4
.L_19:
        /*0048*/ 	.byte	0x03, 0x50
        /*004a*/ 	.short	0x0000


	//----- nvinfo : EIATTR_MAXREG_COUNT
	.align		4
        /*004c*/ 	.byte	0x03, 0x1b
        /*004e*/ 	.short	0x00ff


	//----- nvinfo : EIATTR_MERCURY_ISA_VERSION
	.align		4
        /*0050*/ 	.byte	0x03, 0x5f
        /*0052*/ 	.short	0x0101


	//----- nvinfo : EIATTR_VRC_CTA_INIT_COUNT
	.align		4
        /*0054*/ 	.byte	0x02, 0x4a
	.zero		1
	.zero		1


	//----- nvinfo : EIATTR_EXIT_INSTR_OFFSETS
	.align		4
        /*0058*/ 	.byte	0x04, 0x1c
        /*005a*/ 	.short	(.L_21 - .L_20)


	//   ....[0]....
.L_20:
        /*005c*/ 	.word	0x00002800


	//   ....[1]....
        /*0060*/ 	.word	0x000029d0


	//   ....[2]....
        /*0064*/ 	.word	0x00002ac0


	//----- nvinfo : EIATTR_CRS_STACK_SIZE
	.align		4
.L_21:
        /*0068*/ 	.byte	0x04, 0x1e
        /*006a*/ 	.short	(.L_23 - .L_22)
.L_22:
        /*006c*/ 	.word	0x00000000


	//----- nvinfo : EIATTR_CBANK_PARAM_SIZE
	.align		4
.L_23:
        /*0070*/ 	.byte	0x03, 0x19
        /*0072*/ 	.short	0x0018


	//----- nvinfo : EIATTR_PARAM_CBANK
	.align		4
        /*0074*/ 	.byte	0x04, 0x0a
        /*0076*/ 	.short	(.L_25 - .L_24)
	.align		4
.L_24:
        /*0078*/ 	.word	index@(.nv.constant0._Z15renderPointCudaffPfPc)
        /*007c*/ 	.short	0x0380
        /*007e*/ 	.short	0x0018


	//----- nvinfo : EIATTR_SW_WAR
	.align		4
.L_25:
        /*0080*/ 	.byte	0x04, 0x36
        /*0082*/ 	.short	(.L_27 - .L_26)
.L_26:
        /*0084*/ 	.word	0x00000008
.L_27:


//--------------------- .nv.callgraph             --------------------------
	.section	.nv.callgraph,"",@"SHT_CUDA_CALLGRAPH"
	.align	4
	.sectionentsize	8
	.align		4
        /*0000*/ 	.word	0x00000000
	.align		4
        /*0004*/ 	.word	0xffffffff
	.align		4
        /*0008*/ 	.word	0x00000000
	.align		4
        /*000c*/ 	.word	0xfffffffe
	.align		4
        /*0010*/ 	.word	0x00000000
	.align		4
        /*0014*/ 	.word	0xfffffffd
	.align		4
        /*0018*/ 	.word	0x00000000
	.align		4
        /*001c*/ 	.word	0xfffffffc


//--------------------- .nv.constant4             --------------------------
	.section	.nv.constant4,"a",@progbits
	.align	8
	.align		8
.nv.constant4:
        /*0000*/ 	.dword	$str
	.align		8
        /*0008*/ 	.dword	__cudart_i2opi_f


//--------------------- .text._Z15renderPointCudaffPfPc --------------------------
	.section	.text._Z15renderPointCudaffPfPc,"ax",@progbits
	.align	128
        .global         _Z15renderPointCudaffPfPc
        .type           _Z15renderPointCudaffPfPc,@function
        .size           _Z15renderPointCudaffPfPc,(.L_x_26 - _Z15renderPointCudaffPfPc)
        .other          _Z15renderPointCudaffPfPc,@"STO_CUDA_ENTRY STV_DEFAULT"
_Z15renderPointCudaffPfPc:
.text._Z15renderPointCudaffPfPc:
[----:B------:R-:W0:Y:S08]  /*0000*/  LDC R1, c[0x0][0x37c] ;  /* 0x0000df00ff017b82 */ /* 0x000e300000000800 */
[----:B------:R-:W1:Y:S01]  /*0010*/  S2UR UR4, SR_CTAID.X ;  /* 0x00000000000479c3 */ /* 0x000e620000002500 */
[----:B------:R-:W-:Y:S01]  /*0020*/  UMOV UR5, 0x3fb1eb85 ;  /* 0x3fb1eb8500057882 */ /* 0x000fe20000000000 */
[----:B------:R-:W2:Y:S01]  /*0030*/  LDCU.64 UR6, c[0x0][0x358] ;  /* 0x00006b00ff0677ac */ /* 0x000ea20008000a00 */
[----:B0-----:R-:W-:Y:S01]  /*0040*/  VIADD R1, R1, 0xffffffe0 ;  /* 0xffffffe001017836 */ /* 0x001fe20000000000 */
[----:B-1----:R-:W0:Y:S01]  /*0050*/  I2F.F64.U32 R2, UR4 ;  /* 0x0000000400027d12 */ /* 0x002e220008201800 */
[----:B------:R-:W-:-:S02]  /*0060*/  UMOV UR4, 0x1eb851ec ;  /* 0x1eb851ec00047882 */ /* 0x000fc40000000000 */
[----:B0-----:R-:W-:-:S06]  /*0070*/  DMUL R2, R2, UR4 ;  /* 0x0000000402027c28 */ /* 0x001fcc0008000000 */
[----:B------:R-:W0:Y:S02]  /*0080*/  F2F.F32.F64 R11, R2 ;  /* 0x00000002000b7310 */ /* 0x000e240000301000 */
[C---:B0-----:R-:W-:Y:S01]  /*0090*/  FMUL R0, R11.reuse, 0.63661974668502807617 ;  /* 0x3f22f9830b007820 */ /* 0x041fe20000400000 */
[----:B------:R-:W-:-:S05]  /*00a0*/  FSETP.GE.AND P0, PT, |R11|, 105615, PT ;  /* 0x47ce47800b00780b */ /* 0x000fca0003f06200 */
[----:B------:R-:W0:Y:S02]  /*00b0*/  F2I.NTZ R0, R0 ;  /* 0x0000000000007305 */ /* 0x000e240000203100 */
[----:B0-----:R-:W-:Y:S01]  /*00c0*/  I2FP.F32.S32 R12, R0 ;  /* 0x00000000000c7245 */ /* 0x001fe20000201400 */
[----:B------:R-:W-:-:S04]  /*00d0*/  IMAD.MOV.U32 R16, RZ, RZ, R0 ;  /* 0x000000ffff107224 */ /* 0x000fc800078e0000 */
[----:B------:R-:W-:-:S04]  /*00e0*/  FFMA R5, R12, -1.5707962512969970703, R11 ;  /* 0xbfc90fda0c057823 */ /* 0x000fc8000000000b */
[----:B------:R-:W-:-:S04]  /*00f0*/  FFMA R5, R12, -7.5497894158615963534e-08, R5 ;  /* 0xb3a221680c057823 */ /* 0x000fc80000000005 */
[----:B------:R-:W-:-:S04]  /*0100*/  FFMA R12, R12, -5.3903029534742383927e-15, R5 ;  /* 0xa7c234c50c0c7823 */ /* 0x000fc80000000005 */
[----:B------:R-:W-:Y:S01]  /*0110*/  IMAD.MOV.U32 R6, RZ, RZ, R12 ;  /* 0x000000ffff067224 */ /* 0x000fe200078e000c */
[----:B--2---:R-:W-:Y:S06]  /*0120*/  @!P0 BRA `(.L_x_0) ;  /* 0x0000000000c48947 */ /* 0x004fec0003800000 */
[----:B------:R-:W-:-:S13]  /*0130*/  FSETP.NEU.AND P1, PT, |R11|, +INF , PT ;  /* 0x7f8000000b00780b */ /* 0x000fda0003f2d200 */
[----:B------:R-:W-:Y:S01]  /*0140*/  @!P1 FMUL R6, RZ, R11 ;  /* 0x0000000bff069220 */ /* 0x000fe20000400000 */
[----:B------:R-:W-:Y:S01]  /*0150*/  @!P1 IMAD.MOV.U32 R0, RZ, RZ, RZ ;  /* 0x000000ffff009224 */ /* 0x000fe200078e00ff */
[----:B------:R-:W-:Y:S06]  /*0160*/  @!P1 BRA `(.L_x_0) ;  /* 0x0000000000b49947 */ /* 0x000fec0003800000 */
[----:B------:R-:W-:Y:S01]  /*0170*/  IMAD.SHL.U32 R2, R11, 0x100, RZ ;  /* 0x000001000b027824 */ /* 0x000fe200078e00ff */
[----:B------:R-:W0:Y:S01]  /*0180*/  LDCU.64 UR8, c[0x4][0x8] ;  /* 0x01000100ff0877ac */ /* 0x000e220008000a00 */
[----:B------:R-:W-:Y:S02]  /*0190*/  IMAD.MOV.U32 R6, RZ, RZ, RZ ;  /* 0x000000ffff067224 */ /* 0x000fe400078e00ff */
[----:B------:R-:W-:Y:S01]  /*01a0*/  IMAD.MOV.U32 R13, RZ, RZ, RZ ;  /* 0x000000ffff0d7224 */ /* 0x000fe200078e00ff */
[----:B------:R-:W-:Y:S01]  /*01b0*/  LOP3.LUT R7, R2, 0x80000000, RZ, 0xfc, !PT ;  /* 0x8000000002077812 */ /* 0x000fe200078efcff */
[----:B------:R-:W-:Y:S01]  /*01c0*/  IMAD.MOV.U32 R0, RZ, RZ, R1 ;  /* 0x000000ffff007224 */ /* 0x000fe200078e0001 */
[----:B------:R-:W-:-:S06]  /*01d0*/  UMOV UR4, URZ ;  /* 0x000000ff00047c82 */ /* 0x000fcc0008000000 */
.L_x_1:
[----:B0-----:R-:W-:Y:S02]  /*01e0*/  IMAD.U32 R4, RZ, RZ, UR8 ;  /* 0x00000008ff047e24 */ /* 0x001fe4000f8e00ff */
[----:B------:R-:W-:-:S05]  /*01f0*/  IMAD.U32 R5, RZ, RZ, UR9 ;  /* 0x00000009ff057e24 */ /* 0x000fca000f8e00ff */
[----:B------:R-:W2:Y:S01]  /*0200*/  LDG.E.CONSTANT R2, desc[UR6][R4.64] ;  /* 0x0000000604027981 */ /* 0x000ea2000c1e9900 */
[----:B------:R-:W-:Y:S02]  /*0210*/  UIADD3 UR8, UP0, UPT, UR8, 0x4, URZ ;  /* 0x0000000408087890 */ /* 0x000fe4000ff1e0ff */
[----:B------:R-:W-:Y:S02]  /*0220*/  UIADD3 UR4, UPT, UPT, UR4, 0x1, URZ ;  /* 0x0000000104047890 */ /* 0x000fe4000fffe0ff */
[----:B------:R-:W-:Y:S02]  /*0230*/  UIADD3.X UR9, UPT, UPT, URZ, UR9, URZ, UP0, !UPT ;  /* 0x00000009ff097290 */ /* 0x000fe400087fe4ff */
[----:B------:R-:W-:Y:S01]  /*0240*/  UISETP.NE.AND UP0, UPT, UR4, 0x6, UPT ;  /* 0x000000060400788c */ /* 0x000fe2000bf05270 */
[----:B--2---:R-:W-:-:S03]  /*0250*/  IMAD.WIDE.U32 R2, R2, R7, RZ ;  /* 0x0000000702027225 */ /* 0x004fc600078e00ff */
[----:B------:R-:W-:-:S04]  /*0260*/  IADD3 R9, P1, PT, R2, R6, RZ ;  /* 0x0000000602097210 */ /* 0x000fc80007f3e0ff */
[----:B------:R-:W-:Y:S01]  /*0270*/  IADD3.X R6, PT, PT, R3, R13, RZ, P1, !PT ;  /* 0x0000000d03067210 */ /* 0x000fe20000ffe4ff */
[----:B------:R0:W-:Y:S02]  /*0280*/  STL [R0], R9 ;  /* 0x0000000900007387 */ /* 0x0001e40000100800 */
[----:B0-----:R-:W-:Y:S01]  /*0290*/  VIADD R0, R0, 0x4 ;  /* 0x0000000400007836 */ /* 0x001fe20000000000 */
[----:B------:R-:W-:Y:S06]  /*02a0*/  BRA.U UP0, `(.L_x_1) ;  /* 0xfffffffd00cc7547 */ /* 0x000fec000b83ffff */
[----:B------:R-:W-:Y:S01]  /*02b0*/  SHF.R.U32.HI R0, RZ, 0x17, R11 ;  /* 0x00000017ff007819 */ /* 0x000fe2000001160b */
[----:B------:R0:W-:Y:S03]  /*02c0*/  STL [R1+0x18], R6 ;  /* 0x0000180601007387 */ /* 0x0001e60000100800 */
[C---:B------:R-:W-:Y:S01]  /*02d0*/  LOP3.LUT P1, R4, R0.reuse, 0x1f, RZ, 0xc0, !PT ;  /* 0x0000001f00047812 */ /* 0x040fe2000782c0ff */
[----:B------:R-:W-:-:S05]  /*02e0*/  VIADD R2, R0, 0xffffff80 ;  /* 0xffffff8000027836 */ /* 0x000fca0000000000 */
[----:B------:R-:W-:-:S05]  /*02f0*/  SHF.R.U32.HI R0, RZ, 0x5, R2 ;  /* 0x00000005ff007819 */ /* 0x000fca0000011602 */
[----:B------:R-:W-:-:S05]  /*0300*/  IMAD R7, R0, -0x4, R1 ;  /* 0xfffffffc00077824 */ /* 0x000fca00078e0201 */
[----:B------:R-:W2:Y:S04]  /*0310*/  LDL R0, [R7+0x18] ;  /* 0x0000180007007983 */ /* 0x000ea80000100800 */
[----:B------:R-:W2:Y:S04]  /*0320*/  LDL R3, [R7+0x14] ;  /* 0x0000140007037983 */ /* 0x000ea80000100800 */
[----:B------:R-:W3:Y:S01]  /*0330*/  @P1 LDL R2, [R7+0x10] ;  /* 0x0000100007021983 */ /* 0x000ee20000100800 */
[----:B------:R-:W-:Y:S01]  /*0340*/  UMOV UR4, 0x54442d19 ;  /* 0x54442d1900047882 */ /* 0x000fe20000000000 */
[----:B------:R-:W-:Y:S01]  /*0350*/  UMOV UR5, 0x3bf921fb ;  /* 0x3bf921fb00057882 */ /* 0x000fe20000000000 */
[----:B--2---:R-:W-:-:S02]  /*0360*/  @P1 SHF.L.W.U32.HI R0, R3, R4, R0 ;  /* 0x0000000403001219 */ /* 0x004fc40000010e00 */
[----:B---3--:R-:W-:-:S04]  /*0370*/  @P1 SHF.L.W.U32.HI R3, R2, R4, R3 ;  /* 0x0000000402031219 */ /* 0x008fc80000010e03 */
[C---:B------:R-:W-:Y:S01]  /*0380*/  SHF.L.W.U32.HI R2, R3.reuse, 0x2, R0 ;  /* 0x0000000203027819 */ /* 0x040fe20000010e00 */
[----:B------:R-:W-:-:S03]  /*0390*/  IMAD.SHL.U32 R3, R3, 0x4, RZ ;  /* 0x0000000403037824 */ /* 0x000fc600078e00ff */
[----:B------:R-:W-:Y:S02]  /*03a0*/  SHF.R.S32.HI R4, RZ, 0x1f, R2 ;  /* 0x0000001fff047819 */ /* 0x000fe40000011402 */
[----:B------:R-:W-:Y:S02]  /*03b0*/  ISETP.GE.AND P1, PT, R2, RZ, PT ;  /* 0x000000ff0200720c */ /* 0x000fe40003f26270 */
[C---:B------:R-:W-:Y:S02]  /*03c0*/  LOP3.LUT R8, R4.reuse, R3, RZ, 0x3c, !PT ;  /* 0x0000000304087212 */ /* 0x040fe400078e3cff */
[----:B------:R-:W-:Y:S02]  /*03d0*/  LOP3.LUT R9, R4, R2, RZ, 0x3c, !PT ;  /* 0x0000000204097212 */ /* 0x000fe400078e3cff */
[----:B------:R-:W-:-:S04]  /*03e0*/  SHF.R.U32.HI R3, RZ, 0x1e, R0 ;  /* 0x0000001eff037819 */ /* 0x000fc80000011600 */
[----:B------:R-:W1:Y:S01]  /*03f0*/  I2F.F64.S64 R8, R8 ;  /* 0x0000000800087312 */ /* 0x000e620000301c00 */
[----:B------:R-:W-:Y:S01]  /*0400*/  LEA.HI R0, R2, R3, RZ, 0x1 ;  /* 0x0000000302007211 */ /* 0x000fe200078f08ff */
[----:B-1----:R-:W-:-:S10]  /*0410*/  DMUL R4, R8, UR4 ;  /* 0x0000000408047c28 */ /* 0x002fd40008000000 */
[----:B------:R-:W0:Y:S02]  /*0420*/  F2F.F32.F64 R4, R4 ;  /* 0x0000000400047310 */ /* 0x000e240000301000 */
[----:B0-----:R-:W-:-:S07]  /*0430*/  FSEL R6, -R4, R4, !P1 ;  /* 0x0000000404067208 */ /* 0x001fce0004800100 */
.L_x_0:
[----:B------:R-:W0:Y:S01]  /*0440*/  S2R R2, SR_TID.X ;  /* 0x0000000000027919 */ /* 0x000e220000002100 */
[----:B------:R-:W-:Y:S02]  /*0450*/  IMAD.MOV.U32 R5, RZ, RZ, 0x37cbac00 ;  /* 0x37cbac00ff057424 */ /* 0x000fe400078e00ff */
[----:B------:R-:W-:Y:S01]  /*0460*/  FMUL R4, R6, R6 ;  /* 0x0000000606047220 */ /* 0x000fe20000400000 */
[----:B------:R-:W-:Y:S01]  /*0470*/  LOP3.LUT R7, R0, 0x1, RZ, 0xc0, !PT ;  /* 0x0000000100077812 */ /* 0x000fe200078ec0ff */
[----:B------:R-:W-:Y:S01]  /*0480*/  UMOV UR4, 0x47ae147b ;  /* 0x47ae147b00047882 */ /* 0x000fe20000000000 */
[----:B------:R-:W-:Y:S01]  /*0490*/  UMOV UR5, 0x3f947ae1 ;  /* 0x3f947ae100057882 */ /* 0x000fe20000000000 */
[----:B------:R-:W-:Y:S01]  /*04a0*/  FFMA R8, R4, R5, -0.0013887860113754868507 ;  /* 0xbab607ed04087423 */ /* 0x000fe20000000005 */
[----:B------:R-:W-:Y:S01]  /*04b0*/  ISETP.NE.U32.AND P1, PT, R7, 0x1, PT ;  /* 0x000000010700780c */ /* 0x000fe20003f25070 */
[----:B------:R-:W-:Y:S01]  /*04c0*/  IMAD.MOV.U32 R7, RZ, RZ, 0x3d2aaabb ;  /* 0x3d2aaabbff077424 */ /* 0x000fe200078e00ff */
[----:B------:R-:W-:-:S02]  /*04d0*/  LOP3.LUT P2, RZ, R0, 0x2, RZ, 0xc0, !PT ;  /* 0x0000000200ff7812 */ /* 0x000fc4000784c0ff */
[----:B------:R-:W-:Y:S01]  /*04e0*/  FSEL R9, R8, -0.00019574658654164522886, !P1 ;  /* 0xb94d415308097808 */ /* 0x000fe20004800000 */
[----:B------:R-:W-:Y:S01]  /*04f0*/  IMAD.MOV.U32 R8, RZ, RZ, 0x3effffff ;  /* 0x3effffffff087424 */ /* 0x000fe200078e00ff */
[----:B------:R-:W-:Y:S02]  /*0500*/  FSEL R13, R7, 0.0083327032625675201416, !P1 ;  /* 0x3c0885e4070d7808 */ /* 0x000fe40004800000 */
[----:B------:R-:W-:Y:S02]  /*0510*/  FSEL R0, R6, 1, P1 ;  /* 0x3f80000006007808 */ /* 0x000fe40000800000 */
[----:B------:R-:W-:Y:S01]  /*0520*/  FSEL R15, -R8, -0.16666662693023681641, !P1 ;  /* 0xbe2aaaa8080f7808 */ /* 0x000fe20004800100 */
[----:B------:R-:W-:-:S04]  /*0530*/  FFMA R9, R4, R9, R13 ;  /* 0x0000000904097223 */ /* 0x000fc8000000000d */
[C---:B------:R-:W-:Y:S01]  /*0540*/  FFMA R15, R4.reuse, R9, R15 ;  /* 0x00000009040f7223 */ /* 0x040fe2000000000f */
[----:B------:R-:W-:-:S04]  /*0550*/  FFMA R9, R4, R0, RZ ;  /* 0x0000000004097223 */ /* 0x000fc800000000ff */
[----:B------:R-:W-:-:S04]  /*0560*/  FFMA R6, R9, R15, R0 ;  /* 0x0000000f09067223 */ /* 0x000fc80000000000 */
[----:B------:R-:W-:Y:S01]  /*0570*/  @P2 FADD R6, RZ, -R6 ;  /* 0x80000006ff062221 */ /* 0x000fe20000000000 */
[----:B0-----:R-:W0:Y:S02]  /*0580*/  I2F.F64.U32 R2, R2 ;  /* 0x0000000200027312 */ /* 0x001e240000201800 */
[----:B0-----:R-:W-:-:S06]  /*0590*/  DMUL R2, R2, UR4 ;  /* 0x0000000402027c28 */ /* 0x001fcc0008000000 */
[----:B------:R0:W1:Y:S01]  /*05a0*/  F2F.F32.F64 R13, R2 ;  /* 0x00000002000d7310 */ /* 0x0000620000301000 */
[----:B------:R-:W-:Y:S05]  /*05b0*/  @!P0 BRA `(.L_x_2) ;  /* 0x0000000000c48947 */ /* 0x000fea0003800000 */
[----:B------:R-:W-:-:S13]  /*05c0*/  FSETP.NEU.AND P0, PT, |R11|, +INF , PT ;  /* 0x7f8000000b00780b */ /* 0x000fda0003f0d200 */
[----:B------:R-:W-:Y:S01]  /*05d0*/  @!P0 FMUL R12, RZ, R11 ;  /* 0x0000000bff0c8220 */ /* 0x000fe20000400000 */
[----:B------:R-:W-:Y:S01]  /*05e0*/  @!P0 IMAD.MOV.U32 R16, RZ, RZ, RZ ;  /* 0x000000ffff108224 */ /* 0x000fe200078e00ff */
[----:B------:R-:W-:Y:S06]  /*05f0*/  @!P0 BRA `(.L_x_2) ;  /* 0x0000000000b48947 */ /* 0x000fec0003800000 */
[----:B0-----:R-:W-:Y:S01]  /*0600*/  IMAD.SHL.U32 R2, R11, 0x100, RZ ;  /* 0x000001000b027824 */ /* 0x001fe200078e00ff */
[----:B------:R-:W-:Y:S01]  /*0610*/  MOV R17, RZ ;  /* 0x000000ff00117202 */ /* 0x000fe20000000f00 */
[----:B------:R-:W-:Y:S01]  /*0620*/  IMAD.MOV.U32 R10, RZ, RZ, RZ ;  /* 0x000000ffff0a7224 */ /* 0x000fe200078e00ff */
[----:B------:R-:W0:Y:S01]  /*0630*/  LDCU.64 UR8, c[0x4][0x8] ;  /* 0x01000100ff0877ac */ /* 0x000e220008000a00 */
[----:B------:R-:W-:Y:S01]  /*0640*/  IMAD.MOV.U32 R0, RZ, RZ, R1 ;  /* 0x000000ffff007224 */ /* 0x000fe200078e0001 */
[----:B------:R-:W-:Y:S01]  /*0650*/  LOP3.LUT R19, R2, 0x80000000, RZ, 0xfc, !PT ;  /* 0x8000000002137812 */ /* 0x000fe200078efcff */
[----:B------:R-:W-:-:S06]  /*0660*/  UMOV UR4, URZ ;  /* 0x000000ff00047c82 */ /* 0x000fcc0008000000 */
.L_x_3:
        /* <DEDUP_REMOVED lines=8> */
[----:B------:R-:W-:-:S05]  /*06f0*/  IADD3 R9, P0, PT, R2, R10, RZ ;  /* 0x0000000a02097210 */ /* 0x000fca0007f1e0ff */
[----:B------:R0:W-:Y:S01]  /*0700*/  STL [R0], R9 ;  /* 0x0000000900007387 */ /* 0x0001e20000100800 */
[----:B------:R-:W-:Y:S02]  /*0710*/  IMAD.X R10, R3, 0x1, R17, P0 ;  /* 0x00000001030a7824 */ /* 0x000fe400000e0611 */
[----:B0-----:R-:W-:Y:S01]  /*0720*/  VIADD R0, R0, 0x4 ;  /* 0x0000000400007836 */ /* 0x001fe20000000000 */
[----:B------:R-:W-:Y:S06]  /*0730*/  BRA.U UP0, `(.L_x_3) ;  /* 0xfffffffd00cc7547 */ /* 0x000fec000b83ffff */
[----:B------:R-:W-:Y:S01]  /*0740*/  SHF.R.U32.HI R11, RZ, 0x17, R11 ;  /* 0x00000017ff0b7819 */ /* 0x000fe2000001160b */
[----:B------:R0:W-:Y:S04]  /*0750*/  STL [R1+0x18], R10 ;  /* 0x0000180a01007387 */ /* 0x0001e80000100800 */
[C---:B------:R-:W-:Y:S01]  /*0760*/  VIADD R0, R11.reuse, 0xffffff80 ;  /* 0xffffff800b007836 */ /* 0x040fe20000000000 */
[----:B------:R-:W-:-:S04]  /*0770*/  LOP3.LUT P0, R11, R11, 0x1f, RZ, 0xc0, !PT ;  /* 0x0000001f0b0b7812 */ /* 0x000fc8000780c0ff */
        /* <DEDUP_REMOVED lines=16> */
[----:B------:R-:W0:Y:S01]  /*0880*/  I2F.F64.S64 R14, R14 ;  /* 0x0000000e000e7312 */ /* 0x000e220000301c00 */
[----:B------:R-:W-:Y:S01]  /*0890*/  LEA.HI R16, R2, R3, RZ, 0x1 ;  /* 0x0000000302107211 */ /* 0x000fe200078f08ff */
[----:B0-----:R-:W-:-:S10]  /*08a0*/  DMUL R10, R14, UR4 ;  /* 0x000000040e0a7c28 */ /* 0x001fd40008000000 */
[----:B------:R-:W0:Y:S02]  /*08b0*/  F2F.F32.F64 R10, R10 ;  /* 0x0000000a000a7310 */ /* 0x000e240000301000 */
[----:B0-----:R-:W-:-:S07]  /*08c0*/  FSEL R12, -R10, R10, !P0 ;  /* 0x0000000a0a0c7208 */ /* 0x001fce0004000100 */
.L_x_2:
[----:B01----:R-:W-:Y:S01]  /*08d0*/  FMUL R2, R13, 0.63661974668502807617 ;  /* 0x3f22f9830d027820 */ /* 0x003fe20000400000 */
[----:B------:R-:W-:Y:S01]  /*08e0*/  FMUL R3, R12, R12 ;  /* 0x0000000c0c037220 */ /* 0x000fe20000400000 */
[C---:B------:R-:W-:Y:S01]  /*08f0*/  LOP3.LUT R4, R16.reuse, 0x1, RZ, 0xc0, !PT ;  /* 0x0000000110047812 */ /* 0x040fe200078ec0ff */
[----:B------:R-:W-:Y:S01]  /*0900*/  IMAD.MOV.U32 R9, RZ, RZ, 0x3c0885e4 ;  /* 0x3c0885e4ff097424 */ /* 0x000fe200078e00ff */
[----:B------:R-:W-:Y:S01]  /*0910*/  IADD3 R16, PT, PT, R16, 0x1, RZ ;  /* 0x0000000110107810 */ /* 0x000fe20007ffe0ff */
[----:B------:R-:W-:Y:S01]  /*0920*/  FFMA R0, R3, R5, -0.0013887860113754868507 ;  /* 0xbab607ed03007423 */ /* 0x000fe20000000005 */
[----:B------:R-:W0:Y:S01]  /*0930*/  F2I.NTZ R2, R2 ;  /* 0x0000000200027305 */ /* 0x000e220000203100 */
[----:B------:R-:W-:Y:S01]  /*0940*/  ISETP.NE.U32.AND P0, PT, R4, 0x1, PT ;  /* 0x000000010400780c */ /* 0x000fe20003f05070 */
[----:B------:R-:W-:Y:S01]  /*0950*/  IMAD.MOV.U32 R10, RZ, RZ, 0x3e2aaaa8 ;  /* 0x3e2aaaa8ff0a7424 */ /* 0x000fe200078e00ff */
[----:B------:R-:W-:Y:S01]  /*0960*/  LOP3.LUT P1, RZ, R16, 0x2, RZ, 0xc0, !PT ;  /* 0x0000000210ff7812 */ /* 0x000fe2000782c0ff */
[----:B------:R-:W-:Y:S01]  /*0970*/  BSSY.RECONVERGENT B0, `(.L_x_4) ;  /* 0x0000043000007945 */ /* 0x000fe20003800200 */
[----:B------:R-:W-:-:S02]  /*0980*/  FSEL R0, R0, -0.00019574658654164522886, P0 ;  /* 0xb94d415300007808 */ /* 0x000fc40000000000 */
[----:B------:R-:W-:Y:S02]  /*0990*/  FSEL R4, R9, 0.041666727513074874878, !P0 ;  /* 0x3d2aaabb09047808 */ /* 0x000fe40004000000 */
[----:B------:R-:W-:-:S03]  /*09a0*/  FSEL R14, -R10, -0.4999999701976776123, !P0 ;  /* 0xbeffffff0a0e7808 */ /* 0x000fc60004000100 */
[C---:B------:R-:W-:Y:S01]  /*09b0*/  FFMA R4, R3.reuse, R0, R4 ;  /* 0x0000000003047223 */ /* 0x040fe20000000004 */
[----:B------:R-:W-:Y:S02]  /*09c0*/  FSEL R0, R12, 1, !P0 ;  /* 0x3f8000000c007808 */ /* 0x000fe40004000000 */
[----:B0-----:R-:W-:Y:S01]  /*09d0*/  I2FP.F32.S32 R18, R2 ;  /* 0x0000000200127245 */ /* 0x001fe20000201400 */
[----:B------:R-:W-:Y:S01]  /*09e0*/  FFMA R4, R3, R4, R14 ;  /* 0x0000000403047223 */ /* 0x000fe2000000000e */
[----:B------:R-:W-:Y:S01]  /*09f0*/  FSETP.GE.AND P0, PT, |R13|, 105615, PT ;  /* 0x47ce47800d00780b */ /* 0x000fe20003f06200 */
[----:B------:R-:W-:Y:S01]  /*0a00*/  FFMA R3, R3, R0, RZ ;  /* 0x0000000003037223 */ /* 0x000fe200000000ff */
[----:B------:R-:W-:Y:S02]  /*0a10*/  IMAD.MOV.U32 R19, RZ, RZ, R2 ;  /* 0x000000ffff137224 */ /* 0x000fe400078e0002 */
[----:B------:R-:W-:-:S04]  /*0a20*/  FFMA R11, R18, -1.5707962512969970703, R13 ;  /* 0xbfc90fda120b7823 */ /* 0x000fc8000000000d */
[----:B------:R-:W-:Y:S01]  /*0a30*/  FFMA R15, R18, -7.5497894158615963534e-08, R11 ;  /* 0xb3a22168120f7823 */ /* 0x000fe2000000000b */
[----:B------:R-:W-:-:S03]  /*0a40*/  FFMA R11, R3, R4, R0 ;  /* 0x00000004030b7223 */ /* 0x000fc60000000000 */
[----:B------:R-:W-:Y:S01]  /*0a50*/  FFMA R18, R18, -5.3903029534742383927e-15, R15 ;  /* 0xa7c234c512127823 */ /* 0x000fe2000000000f */
[----:B------:R-:W-:-:S03]  /*0a60*/  @P1 FADD R11, RZ, -R11 ;  /* 0x8000000bff0b1221 */ /* 0x000fc60000000000 */
[----:B------:R-:W-:Y:S01]  /*0a70*/  IMAD.MOV.U32 R0, RZ, RZ, R18 ;  /* 0x000000ffff007224 */ /* 0x000fe200078e0012 */
[----:B------:R-:W-:Y:S06]  /*0a80*/  @!P0 BRA `(.L_x_5) ;  /* 0x0000000000c48947 */ /* 0x000fec0003800000 */
[----:B------:R-:W-:-:S13]  /*0a90*/  FSETP.NEU.AND P1, PT, |R13|, +INF , PT ;  /* 0x7f8000000d00780b */ /* 0x000fda0003f2d200 */
[----:B------:R-:W-:Y:S01]  /*0aa0*/  @!P1 FMUL R0, RZ, R13 ;  /* 0x0000000dff009220 */ /* 0x000fe20000400000 */
[----:B------:R-:W-:Y:S01]  /*0ab0*/  @!P1 IMAD.MOV.U32 R2, RZ, RZ, RZ ;  /* 0x000000ffff029224 */ /* 0x000fe200078e00ff */
[----:B------:R-:W-:Y:S06]  /*0ac0*/  @!P1 BRA `(.L_x_5) ;  /* 0x0000000000b49947 */ /* 0x000fec0003800000 */
[----:B------:R-:W-:Y:S01]  /*0ad0*/  IMAD.SHL.U32 R2, R13, 0x100, RZ ;  /* 0x000001000d027824 */ /* 0x000fe200078e00ff */
[----:B------:R-:W0:Y:S01]  /*0ae0*/  LDCU.64 UR8, c[0x4][0x8] ;  /* 0x01000100ff0877ac */ /* 0x000e220008000a00 */
[----:B------:R-:W-:Y:S02]  /*0af0*/  IMAD.MOV.U32 R12, RZ, RZ, RZ ;  /* 0x000000ffff0c7224 */ /* 0x000fe400078e00ff */
[----:B------:R-:W-:Y:S01]  /*0b00*/  IMAD.MOV.U32 R0, RZ, RZ, R1 ;  /* 0x000000ffff007224 */ /* 0x000fe200078e0001 */
[----:B------:R-:W-:Y:S01]  /*0b10*/  LOP3.LUT R4, R2, 0x80000000, RZ, 0xfc, !PT ;  /* 0x8000000002047812 */ /* 0x000fe200078efcff */
[----:B------:R-:W-:Y:S01]  /*0b20*/  UMOV UR5, URZ ;  /* 0x000000ff00057c82 */ /* 0x000fe20008000000 */
[----:B------:R-:W-:-:S05]  /*0b30*/  UMOV UR4, URZ ;  /* 0x000000ff00047c82 */ /* 0x000fca0008000000 */
.L_x_6:
        /* <DEDUP_REMOVED lines=9> */
[----:B------:R-:W-:Y:S01]  /*0bd0*/  IADD3.X R12, PT, PT, R3, UR5, RZ, P1, !PT ;  /* 0x00000005030c7c10 */ /* 0x000fe20008ffe4ff */
[----:B------:R0:W-:Y:S02]  /*0be0*/  STL [R0], R17 ;  /* 0x0000001100007387 */ /* 0x0001e40000100800 */
[----:B0-----:R-:W-:Y:S01]  /*0bf0*/  VIADD R0, R0, 0x4 ;  /* 0x0000000400007836 */ /* 0x001fe20000000000 */
[----:B------:R-:W-:Y:S06]  /*0c00*/  BRA.U UP0, `(.L_x_6) ;  /* 0xfffffffd00cc7547 */ /* 0x000fec000b83ffff */
[----:B------:R-:W-:Y:S01]  /*0c10*/  SHF.R.U32.HI R0, RZ, 0x17, R13 ;  /* 0x00000017ff007819 */ /* 0x000fe2000001160d */
[----:B------:R0:W-:Y:S03]  /*0c20*/  STL [R1+0x18], R12 ;  /* 0x0000180c01007387 */ /* 0x0001e60000100800 */
[C---:B------:R-:W-:Y:S02]  /*0c30*/  IADD3 R2, PT, PT, R0.reuse, -0x80, RZ ;  /* 0xffffff8000027810 */ /* 0x040fe40007ffe0ff */
[----:B------:R-:W-:Y:S02]  /*0c40*/  LOP3.LUT P1, R4, R0, 0x1f, RZ, 0xc0, !PT ;  /* 0x0000001f00047812 */ /* 0x000fe4000782c0ff */
        /* <DEDUP_REMOVED lines=19> */
[----:B------:R-:W1:Y:S02]  /*0d80*/  F2F.F32.F64 R16, R16 ;  /* 0x0000001000107310 */ /* 0x000e640000301000 */
[----:B01----:R-:W-:-:S07]  /*0d90*/  FSEL R0, -R16, R16, !P1 ;  /* 0x0000001010007208 */ /* 0x003fce0004800100 */
.L_x_5:
[----:B------:R-:W-:Y:S05]  /*0da0*/  BSYNC.RECONVERGENT B0 ;  /* 0x0000000000007941 */ /* 0x000fea0003800200 */
.L_x_4:
[----:B------:R-:W-:Y:S01]  /*0db0*/  FMUL R3, R0, R0 ;  /* 0x0000000000037220 */ /* 0x000fe20000400000 */
[C---:B------:R-:W-:Y:S01]  /*0dc0*/  LOP3.LUT R12, R2.reuse, 0x1, RZ, 0xc0, !PT ;  /* 0x00000001020c7812 */ /* 0x040fe200078ec0ff */
[----:B------:R-:W-:Y:S01]  /*0dd0*/  BSSY.RECONVERGENT B0, `(.L_x_7) ;  /* 0x000003f000007945 */ /* 0x000fe20003800200 */
[----:B------:R-:W-:Y:S01]  /*0de0*/  LOP3.LUT P2, RZ, R2, 0x2, RZ, 0xc0, !PT ;  /* 0x0000000202ff7812 */ /* 0x000fe2000784c0ff */
[----:B------:R-:W-:Y:S01]  /*0df0*/  FFMA R4, R3, R5, -0.0013887860113754868507 ;  /* 0xbab607ed03047423 */ /* 0x000fe20000000005 */
[----:B------:R-:W-:-:S04]  /*0e00*/  ISETP.NE.U32.AND P1, PT, R12, 0x1, PT ;  /* 0x000000010c00780c */ /* 0x000fc80003f25070 */
[----:B------:R-:W-:Y:S02]  /*0e10*/  FSEL R4, R4, -0.00019574658654164522886, !P1 ;  /* 0xb94d415304047808 */ /* 0x000fe40004800000 */
[----:B------:R-:W-:Y:S02]  /*0e20*/  FSEL R12, R7, 0.0083327032625675201416, !P1 ;  /* 0x3c0885e4070c7808 */ /* 0x000fe40004800000 */
[----:B------:R-:W-:Y:S02]  /*0e30*/  FSEL R0, R0, 1, P1 ;  /* 0x3f80000000007808 */ /* 0x000fe40000800000 */
[----:B------:R-:W-:Y:S01]  /*0e40*/  FSEL R17, -R8, -0.16666662693023681641, !P1 ;  /* 0xbe2aaaa808117808 */ /* 0x000fe20004800100 */
[C---:B------:R-:W-:Y:S02]  /*0e50*/  FFMA R4, R3.reuse, R4, R12 ;  /* 0x0000000403047223 */ /* 0x040fe4000000000c */
[C---:B------:R-:W-:Y:S02]  /*0e60*/  FFMA R15, R3.reuse, R0, RZ ;  /* 0x00000000030f7223 */ /* 0x040fe400000000ff */
[----:B------:R-:W-:-:S04]  /*0e70*/  FFMA R4, R3, R4, R17 ;  /* 0x0000000403047223 */ /* 0x000fc80000000011 */
[----:B------:R-:W-:-:S04]  /*0e80*/  FFMA R12, R15, R4, R0 ;  /* 0x000000040f0c7223 */ /* 0x000fc80000000000 */
[----:B------:R-:W-:Y:S01]  /*0e90*/  @P2 FADD R12, RZ, -R12 ;  /* 0x8000000cff0c2221 */ /* 0x000fe20000000000 */
        /* <DEDUP_REMOVED lines=12> */
.L_x_9:
        /* <DEDUP_REMOVED lines=25> */
[----:B---3--:R-:W-:Y:S02]  /*10f0*/  @P0 SHF.L.W.U32.HI R3, R2, R4, R3 ;  /* 0x0000000402030219 */ /* 0x008fe40000010e03 */
[--C-:B------:R-:W-:Y:S02]  /*1100*/  SHF.R.U32.HI R19, RZ, 0x1e, R0.reuse ;  /* 0x0000001eff137819 */ /* 0x100fe40000011600 */
[C---:B------:R-:W-:Y:S02]  /*1110*/  SHF.L.W.U32.HI R2, R3.reuse, 0x2, R0 ;  /* 0x0000000203027819 */ /* 0x040fe40000010e00 */
[----:B------:R-:W-:Y:S02]  /*1120*/  SHF.L.U32 R3, R3, 0x2, RZ ;  /* 0x0000000203037819 */ /* 0x000fe400000006ff */
[----:B------:R-:W-:Y:S02]  /*1130*/  SHF.R.S32.HI R4, RZ, 0x1f, R2 ;  /* 0x0000001fff047819 */ /* 0x000fe40000011402 */
[----:B------:R-:W-:-:S02]  /*1140*/  ISETP.GE.AND P0, PT, R2, RZ, PT ;  /* 0x000000ff0200720c */ /* 0x000fc40003f06270 */
[C---:B------:R-:W-:Y:S02]  /*1150*/  LOP3.LUT R16, R4.reuse, R3, RZ, 0x3c, !PT ;  /* 0x0000000304107212 */ /* 0x040fe400078e3cff */
[----:B------:R-:W-:Y:S02]  /*1160*/  LOP3.LUT R17, R4, R2, RZ, 0x3c, !PT ;  /* 0x0000000204117212 */ /* 0x000fe400078e3cff */
[----:B------:R-:W-:-:S04]  /*1170*/  LEA.HI R19, R2, R19, RZ, 0x1 ;  /* 0x0000001302137211 */ /* 0x000fc800078f08ff */
[----:B------:R-:W0:Y:S02]  /*1180*/  I2F.F64.S64 R16, R16 ;  /* 0x0000001000107312 */ /* 0x000e240000301c00 */
[----:B0-----:R-:W-:-:S10]  /*1190*/  DMUL R14, R16, UR4 ;  /* 0x00000004100e7c28 */ /* 0x001fd40008000000 */
[----:B------:R-:W0:Y:S02]  /*11a0*/  F2F.F32.F64 R14, R14 ;  /* 0x0000000e000e7310 */ /* 0x000e240000301000 */
[----:B0-----:R-:W-:-:S07]  /*11b0*/  FSEL R18, -R14, R14, !P0 ;  /* 0x0000000e0e127208 */ /* 0x001fce0004000100 */
.L_x_8:
[----:B------:R-:W-:Y:S05]  /*11c0*/  BSYNC.RECONVERGENT B0 ;  /* 0x0000000000007941 */ /* 0x000fea0003800200 */
.L_x_7:
[----:B------:R-:W0:Y:S01]  /*11d0*/  LDC R14, c[0x0][0x380] ;  /* 0x0000e000ff0e7b82 */ /* 0x000e220000000800 */
[----:B------:R-:W-:Y:S01]  /*11e0*/  FMUL R2, R18, R18 ;  /* 0x0000001212027220 */ /* 0x000fe20000400000 */
[C---:B------:R-:W-:Y:S01]  /*11f0*/  LOP3.LUT R3, R19.reuse, 0x1, RZ, 0xc0, !PT ;  /* 0x0000000113037812 */ /* 0x040fe200078ec0ff */
[----:B------:R-:W-:Y:S02]  /*1200*/  VIADD R19, R19, 0x1 ;  /* 0x0000000113137836 */ /* 0x000fe40000000000 */
[----:B------:R-:W-:Y:S01]  /*1210*/  FFMA R0, R2, R5, -0.0013887860113754868507 ;  /* 0xbab607ed02007423 */ /* 0x000fe20000000005 */
[----:B------:R-:W-:Y:S02]  /*1220*/  ISETP.NE.U32.AND P0, PT, R3, 0x1, PT ;  /* 0x000000010300780c */ /* 0x000fe40003f05070 */
[----:B------:R-:W-:Y:S02]  /*1230*/  LOP3.LUT P1, RZ, R19, 0x2, RZ, 0xc0, !PT ;  /* 0x0000000213ff7812 */ /* 0x000fe4000782c0ff */
[----:B------:R-:W-:-:S02]  /*1240*/  FSEL R3, R0, -0.00019574658654164522886, P0 ;  /* 0xb94d415300037808 */ /* 0x000fc40000000000 */
[----:B------:R-:W-:Y:S02]  /*1250*/  FSEL R15, R9, 0.041666727513074874878, !P0 ;  /* 0x3d2aaabb090f7808 */ /* 0x000fe40004000000 */
[----:B------:R-:W-:-:S03]  /*1260*/  FSEL R0, R18, 1, !P0 ;  /* 0x3f80000012007808 */ /* 0x000fc60004000000 */
[----:B------:R-:W-:Y:S01]  /*1270*/  FFMA R3, R2, R3, R15 ;  /* 0x0000000302037223 */ /* 0x000fe2000000000f */
[----:B------:R-:W-:-:S05]  /*1280*/  FSEL R15, -R10, -0.4999999701976776123, !P0 ;  /* 0xbeffffff0a0f7808 */ /* 0x000fca0004000100 */
[----:B------:R-:W-:Y:S01]  /*1290*/  FFMA R15, R2, R3, R15 ;  /* 0x00000003020f7223 */ /* 0x000fe2000000000f */
[C---:B0-----:R-:W-:Y:S01]  /*12a0*/  FMUL R13, R14.reuse, 0.63661974668502807617 ;  /* 0x3f22f9830e0d7820 */ /* 0x041fe20000400000 */
[----:B------:R-:W-:Y:S01]  /*12b0*/  FSETP.GE.AND P0, PT, |R14|, 105615, PT ;  /* 0x47ce47800e00780b */ /* 0x000fe20003f06200 */
[----:B------:R-:W-:-:S04]  /*12c0*/  FFMA R3, R2, R0, RZ ;  /* 0x0000000002037223 */ /* 0x000fc800000000ff */
[----:B------:R-:W0:Y:S02]  /*12d0*/  F2I.NTZ R13, R13 ;  /* 0x0000000d000d7305 */ /* 0x000e240000203100 */
[----:B0-----:R-:W-:Y:S01]  /*12e0*/  I2FP.F32.S32 R17, R13 ;  /* 0x0000000d00117245 */ /* 0x001fe20000201400 */
[----:B------:R-:W-:-:S04]  /*12f0*/  IMAD.MOV.U32 R18, RZ, RZ, R13 ;  /* 0x000000ffff127224 */ /* 0x000fc800078e000d */
        /* <DEDUP_REMOVED lines=18> */
.L_x_11:
[----:B0-----:R-:W-:Y:S01]  /*1420*/  IMAD.U32 R2, RZ, RZ, UR8 ;  /* 0x00000008ff027e24 */ /* 0x001fe2000f8e00ff */
[----:B------:R-:W-:-:S05]  /*1430*/  MOV R3, UR9 ;  /* 0x0000000900037c02 */ /* 0x000fca0008000f00 */
        /* <DEDUP_REMOVED lines=12> */
[----:B------:R0:W-:Y:S03]  /*1500*/  STL [R1+0x18], R15 ;  /* 0x0000180f01007387 */ /* 0x0001e60000100800 */
[C---:B------:R-:W-:Y:S02]  /*1510*/  LOP3.LUT R0, R16.reuse, 0xe0, RZ, 0xc0, !PT ;  /* 0x000000e010007812 */ /* 0x040fe400078ec0ff */
[----:B------:R-:W-:-:S03]  /*1520*/  LOP3.LUT P1, RZ, R16, 0x1f, RZ, 0xc0, !PT ;  /* 0x0000001f10ff7812 */ /* 0x000fc6000782c0ff */
[----:B------:R-:W-:-:S05]  /*1530*/  VIADD R0, R0, 0xffffff80 ;  /* 0xffffff8000007836 */ /* 0x000fca0000000000 */
[----:B------:R-:W-:-:S05]  /*1540*/  SHF.R.U32.HI R0, RZ, 0x5, R0 ;  /* 0x00000005ff007819 */ /* 0x000fca0000011600 */
[----:B------:R-:W-:-:S05]  /*1550*/  IMAD R17, R0, -0x4, R1 ;  /* 0xfffffffc00117824 */ /* 0x000fca00078e0201 */
[----:B------:R-:W2:Y:S04]  /*1560*/  LDL R13, [R17+0x18] ;  /* 0x00001800110d7983 */ /* 0x000ea80000100800 */
[----:B------:R-:W2:Y:S04]  /*1570*/  LDL R2, [R17+0x14] ;  /* 0x0000140011027983 */ /* 0x000ea80000100800 */
[----:B------:R-:W3:Y:S01]  /*1580*/  @P1 LDL R3, [R17+0x10] ;  /* 0x0000100011031983 */ /* 0x000ee20000100800 */
[----:B------:R-:W-:Y:S01]  /*1590*/  LOP3.LUT R0, R16, 0x1f, RZ, 0xc0, !PT ;  /* 0x0000001f10007812 */ /* 0x000fe200078ec0ff */
[----:B------:R-:W-:Y:S01]  /*15a0*/  UMOV UR4, 0x54442d19 ;  /* 0x54442d1900047882 */ /* 0x000fe20000000000 */
[----:B------:R-:W-:-:S02]  /*15b0*/  UMOV UR5, 0x3bf921fb ;  /* 0x3bf921fb00057882 */ /* 0x000fc40000000000 */
[-C--:B--2---:R-:W-:Y:S02]  /*15c0*/  @P1 SHF.L.W.U32.HI R13, R2, R0.reuse, R13 ;  /* 0x00000000020d1219 */ /* 0x084fe40000010e0d */
[----:B---3--:R-:W-:Y:S02]  /*15d0*/  @P1 SHF.L.W.U32.HI R2, R3, R0, R2 ;  /* 0x0000000003021219 */ /* 0x008fe40000010e02 */
[----:B------:R-:W-:Y:S02]  /*15e0*/  ISETP.GE.AND P1, PT, R14, RZ, PT ;  /* 0x000000ff0e00720c */ /* 0x000fe40003f26270 */
[C-C-:B------:R-:W-:Y:S01]  /*15f0*/  SHF.L.W.U32.HI R0, R2.reuse, 0x2, R13.reuse ;  /* 0x0000000202007819 */ /* 0x140fe20000010e0d */
[----:B------:R-:W-:Y:S01]  /*1600*/  IMAD.SHL.U32 R2, R2, 0x4, RZ ;  /* 0x0000000402027824 */ /* 0x000fe200078e00ff */
[----:B------:R-:W-:Y:S02]  /*1610*/  SHF.R.U32.HI R13, RZ, 0x1e, R13 ;  /* 0x0000001eff0d7819 */ /* 0x000fe4000001160d */
[----:B------:R-:W-:-:S02]  /*1620*/  SHF.R.S32.HI R3, RZ, 0x1f, R0 ;  /* 0x0000001fff037819 */ /* 0x000fc40000011400 */
[C---:B------:R-:W-:Y:S02]  /*1630*/  LEA.HI R13, R0.reuse, R13, RZ, 0x1 ;  /* 0x0000000d000d7211 */ /* 0x040fe400078f08ff */
[C---:B------:R-:W-:Y:S02]  /*1640*/  LOP3.LUT R2, R3.reuse, R2, RZ, 0x3c, !PT ;  /* 0x0000000203027212 */ /* 0x040fe400078e3cff */
[----:B------:R-:W-:Y:S02]  /*1650*/  LOP3.LUT R3, R3, R0, RZ, 0x3c, !PT ;  /* 0x0000000003037212 */ /* 0x000fe400078e3cff */
[----:B0-----:R-:W-:Y:S01]  /*1660*/  LOP3.LUT R15, R0, R14, RZ, 0x3c, !PT ;  /* 0x0000000e000f7212 */ /* 0x001fe200078e3cff */
[----:B------:R-:W-:-:S03]  /*1670*/  IMAD.MOV R0, RZ, RZ, -R13 ;  /* 0x000000ffff007224 */ /* 0x000fc600078e0a0d */
[----:B------:R-:W0:Y:S01]  /*1680*/  I2F.F64.S64 R2, R2 ;  /* 0x0000000200027312 */ /* 0x000e220000301c00 */
[----:B------:R-:W-:Y:S01]  /*1690*/  ISETP.GE.AND P2, PT, R15, RZ, PT ;  /* 0x000000ff0f00720c */ /* 0x000fe20003f46270 */
[----:B------:R-:W-:Y:S01]  /*16a0*/  @!P1 IMAD.MOV.U32 R13, RZ, RZ, R0 ;  /* 0x000000ffff0d9224 */ /* 0x000fe200078e0000 */
[----:B0-----:R-:W-:-:S10]  /*16b0*/  DMUL R16, R2, UR4 ;  /* 0x0000000402107c28 */ /* 0x001fd40008000000 */
[----:B------:R-:W0:Y:S02]  /*16c0*/  F2F.F32.F64 R16, R16 ;  /* 0x0000001000107310 */ /* 0x000e240000301000 */
[----:B0-----:R-:W-:-:S07]  /*16d0*/  FSEL R0, -R16, R16, !P2 ;  /* 0x0000001010007208 */ /* 0x001fce0005000100 */
.L_x_10:
[----:B------:R-:W-:Y:S01]  /*16e0*/  FMUL R2, R0, R0 ;  /* 0x0000000000027220 */ /* 0x000fe20000400000 */
[C---:B------:R-:W-:Y:S02]  /*16f0*/  LOP3.LUT R15, R13.reuse, 0x1, RZ, 0xc0, !PT ;  /* 0x000000010d0f7812 */ /* 0x040fe400078ec0ff */
        /* <DEDUP_REMOVED lines=18> */
[----:B------:R-:W-:Y:S01]  /*1820*/  CS2R R18, SRZ ;  /* 0x0000000000127805 */ /* 0x000fe2000001ff00 */
[----:B------:R-:W-:Y:S01]  /*1830*/  IMAD.MOV.U32 R0, RZ, RZ, R1 ;  /* 0x000000ffff007224 */ /* 0x000fe200078e0001 */
[----:B------:R-:W0:Y:S02]  /*1840*/  LDCU.64 UR8, c[0x4][0x8] ;  /* 0x01000100ff0877ac */ /* 0x000e240008000a00 */
[----:B------:R-:W-:Y:S01]  /*1850*/  LOP3.LUT R21, R2, 0x80000000, RZ, 0xfc, !PT ;  /* 0x8000000002157812 */ /* 0x000fe200078efcff */
[----:B------:R-:W-:-:S06]  /*1860*/  UMOV UR4, URZ ;  /* 0x000000ff00047c82 */ /* 0x000fcc0008000000 */
.L_x_13:
[----:B0-----:R-:W-:Y:S01]  /*1870*/  MOV R16, UR8 ;  /* 0x0000000800107c02 */ /* 0x001fe20008000f00 */
        /* <DEDUP_REMOVED lines=24> */
[----:B------:R-:W-:Y:S01]  /*1a00*/  UMOV UR5, 0x3bf921fb ;  /* 0x3bf921fb00057882 */ /* 0x000fe20000000000 */
[----:B------:R-:W-:-:S02]  /*1a10*/  ISETP.GE.AND P1, PT, R14, RZ, PT ;  /* 0x000000ff0e00720c */ /* 0x000fc40003f26270 */
[-C--:B--2---:R-:W-:Y:S02]  /*1a20*/  @P0 SHF.L.W.U32.HI R0, R3, R13.reuse, R0 ;  /* 0x0000000d03000219 */ /* 0x084fe40000010e00 */
[----:B---3--:R-:W-:-:S04]  /*1a30*/  @P0 SHF.L.W.U32.HI R3, R2, R13, R3 ;  /* 0x0000000d02030219 */ /* 0x008fc80000010e03 */
[C-C-:B------:R-:W-:Y:S01]  /*1a40*/  SHF.L.W.U32.HI R13, R3.reuse, 0x2, R0.reuse ;  /* 0x00000002030d7819 */ /* 0x140fe20000010e00 */
[----:B------:R-:W-:Y:S01]  /*1a50*/  IMAD.SHL.U32 R3, R3, 0x4, RZ ;  /* 0x0000000403037824 */ /* 0x000fe200078e00ff */
[----:B------:R-:W-:Y:S02]  /*1a60*/  SHF.R.U32.HI R0, RZ, 0x1e, R0 ;  /* 0x0000001eff007819 */ /* 0x000fe40000011600 */
[----:B------:R-:W-:Y:S02]  /*1a70*/  SHF.R.S32.HI R16, RZ, 0x1f, R13 ;  /* 0x0000001fff107819 */ /* 0x000fe4000001140d */
[C---:B0-----:R-:W-:Y:S02]  /*1a80*/  LEA.HI R18, R13.reuse, R0, RZ, 0x1 ;  /* 0x000000000d127211 */ /* 0x041fe400078f08ff */
[C---:B------:R-:W-:Y:S02]  /*1a90*/  LOP3.LUT R2, R16.reuse, R3, RZ, 0x3c, !PT ;  /* 0x0000000310027212 */ /* 0x040fe400078e3cff */
[----:B------:R-:W-:Y:S01]  /*1aa0*/  LOP3.LUT R3, R16, R13, RZ, 0x3c, !PT ;  /* 0x0000000d10037212 */ /* 0x000fe200078e3cff */
[----:B------:R-:W-:Y:S01]  /*1ab0*/  IMAD.MOV R0, RZ, RZ, -R18 ;  /* 0x000000ffff007224 */ /* 0x000fe200078e0a12 */
[----:B------:R-:W-:-:S03]  /*1ac0*/  LOP3.LUT R14, R13, R14, RZ, 0x3c, !PT ;  /* 0x0000000e0d0e7212 */ /* 0x000fc600078e3cff */
[----:B------:R-:W-:Y:S01]  /*1ad0*/  @!P1 IMAD.MOV.U32 R18, RZ, RZ, R0 ;  /* 0x000000ffff129224 */ /* 0x000fe200078e0000 */
[----:B------:R-:W0:Y:S01]  /*1ae0*/  I2F.F64.S64 R2, R2 ;  /* 0x0000000200027312 */ /* 0x000e220000301c00 */
[----:B------:R-:W-:Y:S01]  /*1af0*/  ISETP.GE.AND P0, PT, R14, RZ, PT ;  /* 0x000000ff0e00720c */ /* 0x000fe20003f06270 */
[----:B0-----:R-:W-:-:S10]  /*1b00*/  DMUL R16, R2, UR4 ;  /* 0x0000000402107c28 */ /* 0x001fd40008000000 */
[----:B------:R-:W0:Y:S02]  /*1b10*/  F2F.F32.F64 R16, R16 ;  /* 0x0000001000107310 */ /* 0x000e240000301000 */
[----:B0-----:R-:W-:-:S07]  /*1b20*/  FSEL R19, -R16, R16, !P0 ;  /* 0x0000001010137208 */ /* 0x001fce0004000100 */
.L_x_12:
        /* <DEDUP_REMOVED lines=16> */
[----:B------:R-:W0:Y:S01]  /*1c30*/  F2I.NTZ R13, R13 ;  /* 0x0000000d000d7305 */ /* 0x000e220000203100 */
[----:B------:R-:W-:-:S04]  /*1c40*/  FFMA R17, R17, R3, R0 ;  /* 0x0000000311117223 */ /* 0x000fc80000000000 */
[----:B------:R-:W-:Y:S01]  /*1c50*/  @P1 FADD R17, RZ, -R17 ;  /* 0x80000011ff111221 */ /* 0x000fe20000000000 */
[-C--:B0-----:R-:W-:Y:S02]  /*1c60*/  I2FP.F32.S32 R21, R13.reuse ;  /* 0x0000000d00157245 */ /* 0x081fe40000201400 */
[----:B------:R-:W-:-:S03]  /*1c70*/  MOV R20, R13 ;  /* 0x0000000d00147202 */ /* 0x000fc60000000f00 */
[----:B------:R-:W-:-:S04]  /*1c80*/  FFMA R16, R21, -1.5707962512969970703, R14 ;  /* 0xbfc90fda15107823 */ /* 0x000fc8000000000e */
[----:B------:R-:W-:-:S04]  /*1c90*/  FFMA R16, R21, -7.5497894158615963534e-08, R16 ;  /* 0xb3a2216815107823 */ /* 0x000fc80000000010 */
[----:B------:R-:W-:-:S04]  /*1ca0*/  FFMA R16, R21, -5.3903029534742383927e-15, R16 ;  /* 0xa7c234c515107823 */ /* 0x000fc80000000010 */
        /* <DEDUP_REMOVED lines=13> */
.L_x_15:
        /* <DEDUP_REMOVED lines=33> */
[----:B0-----:R-:W-:Y:S02]  /*1f90*/  LOP3.LUT R21, R13, R14, RZ, 0x3c, !PT ;  /* 0x0000000e0d157212 */ /* 0x001fe400078e3cff */
[C---:B------:R-:W-:Y:S02]  /*1fa0*/  LOP3.LUT R2, R3.reuse, R2, RZ, 0x3c, !PT ;  /* 0x0000000203027212 */ /* 0x040fe400078e3cff */
[----:B------:R-:W-:Y:S02]  /*1fb0*/  LOP3.LUT R3, R3, R13, RZ, 0x3c, !PT ;  /* 0x0000000d03037212 */ /* 0x000fe400078e3cff */
[----:B------:R-:W-:Y:S02]  /*1fc0*/  LEA.HI R13, R13, R0, RZ, 0x1 ;  /* 0x000000000d0d7211 */ /* 0x000fe400078f08ff */
[----:B------:R-:W-:Y:S02]  /*1fd0*/  ISETP.GE.AND P2, PT, R21, RZ, PT ;  /* 0x000000ff1500720c */ /* 0x000fe40003f46270 */
[----:B------:R-:W0:Y:S01]  /*1fe0*/  I2F.F64.S64 R2, R2 ;  /* 0x0000000200027312 */ /* 0x000e220000301c00 */
[----:B------:R-:W-:-:S04]  /*1ff0*/  IMAD.MOV R0, RZ, RZ, -R13 ;  /* 0x000000ffff007224 */ /* 0x000fc800078e0a0d */
[----:B------:R-:W-:Y:S01]  /*2000*/  @!P1 IMAD.MOV.U32 R13, RZ, RZ, R0 ;  /* 0x000000ffff0d9224 */ /* 0x000fe200078e0000 */
[----:B0-----:R-:W-:-:S10]  /*2010*/  DMUL R18, R2, UR4 ;  /* 0x0000000402127c28 */ /* 0x001fd40008000000 */
[----:B------:R-:W0:Y:S02]  /*2020*/  F2F.F32.F64 R18, R18 ;  /* 0x0000001200127310 */ /* 0x000e240000301000 */
[----:B0-----:R-:W-:-:S07]  /*2030*/  FSEL R0, -R18, R18, !P2 ;  /* 0x0000001212007208 */ /* 0x001fce0005000100 */
.L_x_14:
[C---:B------:R-:W-:Y:S01]  /*2040*/  LOP3.LUT R3, R13.reuse, 0x1, RZ, 0xc0, !PT ;  /* 0x000000010d037812 */ /* 0x040fe200078ec0ff */
[----:B------:R-:W-:Y:S01]  /*2050*/  FMUL R2, R0, R0 ;  /* 0x0000000000027220 */ /* 0x000fe20000400000 */
[----:B------:R-:W-:Y:S02]  /*2060*/  LOP3.LUT P2, RZ, R13, 0x2, RZ, 0xc0, !PT ;  /* 0x000000020dff7812 */ /* 0x000fe4000784c0ff */
[----:B------:R-:W-:Y:S01]  /*2070*/  ISETP.NE.U32.AND P1, PT, R3, 0x1, PT ;  /* 0x000000010300780c */ /* 0x000fe20003f25070 */
[----:B------:R-:W-:-:S03]  /*2080*/  FFMA R3, R2, R5, -0.0013887860113754868507 ;  /* 0xbab607ed02037423 */ /* 0x000fc60000000005 */
[----:B------:R-:W-:Y:S02]  /*2090*/  FSEL R7, R7, 0.0083327032625675201416, !P1 ;  /* 0x3c0885e407077808 */ /* 0x000fe40004800000 */
[----:B------:R-:W-:Y:S02]  /*20a0*/  FSEL R3, R3, -0.00019574658654164522886, !P1 ;  /* 0xb94d415303037808 */ /* 0x000fe40004800000 */
        /* <DEDUP_REMOVED lines=13> */
[----:B------:R-:W-:Y:S01]  /*2180*/  MOV R21, RZ ;  /* 0x000000ff00157202 */ /* 0x000fe20000000f00 */
[----:B------:R-:W-:Y:S01]  /*2190*/  IMAD.MOV.U32 R16, RZ, RZ, RZ ;  /* 0x000000ffff107224 */ /* 0x000fe200078e00ff */
[----:B------:R-:W0:Y:S01]  /*21a0*/  LDCU.64 UR8, c[0x4][0x8] ;  /* 0x01000100ff0877ac */ /* 0x000e220008000a00 */
[----:B------:R-:W-:Y:S01]  /*21b0*/  IMAD.MOV.U32 R0, RZ, RZ, R1 ;  /* 0x000000ffff007224 */ /* 0x000fe200078e0001 */
[----:B------:R-:W-:Y:S01]  /*21c0*/  LOP3.LUT R23, R2, 0x80000000, RZ, 0xfc, !PT ;  /* 0x8000000002177812 */ /* 0x000fe200078efcff */
[----:B------:R-:W-:-:S06]  /*21d0*/  UMOV UR4, URZ ;  /* 0x000000ff00047c82 */ /* 0x000fcc0008000000 */
.L_x_17:
        /* <DEDUP_REMOVED lines=33> */
[C---:B------:R-:W-:Y:S02]  /*23f0*/  LEA.HI R20, R7.reuse, R0, RZ, 0x1 ;  /* 0x0000000007147211 */ /* 0x040fe400078f08ff */
[C---:B------:R-:W-:Y:S02]  /*2400*/  LOP3.LUT R2, R8.reuse, R3, RZ, 0x3c, !PT ;  /* 0x0000000308027212 */ /* 0x040fe400078e3cff */
[----:B------:R-:W-:Y:S01]  /*2410*/  LOP3.LUT R3, R8, R7, RZ, 0x3c, !PT ;  /* 0x0000000708037212 */ /* 0x000fe200078e3cff */
[----:B------:R-:W-:Y:S01]  /*2420*/  IMAD.MOV R0, RZ, RZ, -R20 ;  /* 0x000000ffff007224 */ /* 0x000fe200078e0a14 */
[----:B------:R-:W-:-:S04]  /*2430*/  LOP3.LUT R14, R7, R14, RZ, 0x3c, !PT ;  /* 0x0000000e070e7212 */ /* 0x000fc800078e3cff */
[----:B------:R-:W1:Y:S01]  /*2440*/  I2F.F64.S64 R2, R2 ;  /* 0x0000000200027312 */ /* 0x000e620000301c00 */
[----:B------:R-:W-:Y:S02]  /*2450*/  ISETP.GE.AND P0, PT, R14, RZ, PT ;  /* 0x000000ff0e00720c */ /* 0x000fe40003f06270 */
[----:B------:R-:W-:Y:S01]  /*2460*/  @!P1 MOV R20, R0 ;  /* 0x0000000000149202 */ /* 0x000fe20000000f00 */
[----:B-1----:R-:W-:-:S10]  /*2470*/  DMUL R18, R2, UR4 ;  /* 0x0000000402127c28 */ /* 0x002fd40008000000 */
[----:B------:R-:W0:Y:S02]  /*2480*/  F2F.F32.F64 R18, R18 ;  /* 0x0000001200127310 */ /* 0x000e240000301000 */
[----:B0-----:R-:W-:-:S07]  /*2490*/  FSEL R16, -R18, R18, !P0 ;  /* 0x0000001212107208 */ /* 0x001fce0004000100 */
.L_x_16:
[----:B------:R-:W-:Y:S01]  /*24a0*/  FMUL R0, R16, R16 ;  /* 0x0000001010007220 */ /* 0x000fe20000400000 */
[C---:B------:R-:W-:Y:S01]  /*24b0*/  LOP3.LUT R2, R20.reuse, 0x1, RZ, 0xc0, !PT ;  /* 0x0000000114027812 */ /* 0x040fe200078ec0ff */
[----:B------:R-:W-:Y:S02]  /*24c0*/  VIADD R20, R20, 0x1 ;  /* 0x0000000114147836 */ /* 0x000fe40000000000 */
[----:B------:R-:W-:Y:S01]  /*24d0*/  FMUL R8, R6, R15 ;  /* 0x0000000f06087220 */ /* 0x000fe20000400000 */
[----:B------:R-:W-:Y:S01]  /*24e0*/  FFMA R5, R0, R5, -0.0013887860113754868507 ;  /* 0xbab607ed00057423 */ /* 0x000fe20000000005 */
[----:B------:R-:W-:Y:S01]  /*24f0*/  ISETP.NE.U32.AND P0, PT, R2, 0x1, PT ;  /* 0x000000010200780c */ /* 0x000fe20003f05070 */
[----:B------:R-:W-:Y:S01]  /*2500*/  FMUL R18, R6, R17 ;  /* 0x0000001106127220 */ /* 0x000fe20000400000 */
[----:B------:R-:W-:Y:S01]  /*2510*/  LOP3.LUT P1, RZ, R20, 0x2, RZ, 0xc0, !PT ;  /* 0x0000000214ff7812 */ /* 0x000fe2000782c0ff */
[----:B------:R-:W-:Y:S01]  /*2520*/  BSSY.RECONVERGENT B0, `(.L_x_18) ;  /* 0x0000023000007945 */ /* 0x000fe20003800200 */
[----:B------:R-:W-:-:S02]  /*2530*/  FSEL R9, R9, 0.041666727513074874878, !P0 ;  /* 0x3d2aaabb09097808 */ /* 0x000fc40004000000 */
[----:B------:R-:W-:Y:S02]  /*2540*/  FSEL R5, R5, -0.00019574658654164522886, P0 ;  /* 0xb94d415305057808 */ /* 0x000fe40000000000 */
[----:B------:R-:W-:Y:S01]  /*2550*/  FSEL R2, -R10, -0.4999999701976776123, !P0 ;  /* 0xbeffffff0a027808 */ /* 0x000fe20004000100 */
[----:B------:R-:W-:Y:S01]  /*2560*/  FADD R10, R11, 2 ;  /* 0x400000000b0a7421 */ /* 0x000fe20000000000 */
[----:B------:R-:W-:Y:S01]  /*2570*/  FSEL R16, R16, 1, !P0 ;  /* 0x3f80000010107808 */ /* 0x000fe20004000000 */
[C---:B------:R-:W-:Y:S02]  /*2580*/  FFMA R5, R0.reuse, R5, R9 ;  /* 0x0000000500057223 */ /* 0x040fe40000000009 */
[----:B------:R-:W-:Y:S02]  /*2590*/  FMUL R3, R17, R10 ;  /* 0x0000000a11037220 */ /* 0x000fe40000400000 */
[C---:B------:R-:W-:Y:S01]  /*25a0*/  FFMA R2, R0.reuse, R5, R2 ;  /* 0x0000000500027223 */ /* 0x040fe20000000002 */
[----:B------:R-:W-:Y:S01]  /*25b0*/  FFMA R7, R0, R16, RZ ;  /* 0x0000001000077223 */ /* 0x000fe200000000ff */
[----:B------:R-:W-:Y:S01]  /*25c0*/  FFMA R3, R12, R3, 5 ;  /* 0x40a000000c037423 */ /* 0x000fe20000000003 */
[----:B------:R-:W-:-:S02]  /*25d0*/  FMUL R0, R15, R13 ;  /* 0x0000000d0f007220 */ /* 0x000fc40000400000 */
[----:B------:R-:W-:Y:S01]  /*25e0*/  FFMA R7, R7, R2, R16 ;  /* 0x0000000207077223 */ /* 0x000fe20000000010 */
[----:B------:R-:W-:-:S03]  /*25f0*/  FADD R16, R3, R8 ;  /* 0x0000000803107221 */ /* 0x000fc60000000000 */
[----:B------:R-:W-:Y:S01]  /*2600*/  @P1 FADD R7, RZ, -R7 ;  /* 0x80000007ff071221 */ /* 0x000fe20000000000 */
[----:B------:R-:W-:-:S03]  /*2610*/  VIADD R2, R16, 0x1800000 ;  /* 0x0180000010027836 */ /* 0x000fc60000000000 */
[----:B------:R-:W-:Y:S02]  /*2620*/  FMUL R3, R15, R7 ;  /* 0x000000070f037220 */ /* 0x000fe40000400000 */
[----:B------:R-:W-:Y:S02]  /*2630*/  LOP3.LUT R2, R2, 0x7f800000, RZ, 0xc0, !PT ;  /* 0x7f80000002027812 */ /* 0x000fe400078ec0ff */
[----:B------:R-:W-:Y:S01]  /*2640*/  FMUL R5, R12, R3 ;  /* 0x000000030c057220 */ /* 0x000fe20000400000 */
[----:B------:R-:W-:Y:S01]  /*2650*/  FMUL R3, R4, R7 ;  /* 0x0000000704037220 */ /* 0x000fe20000400000 */
[----:B------:R-:W-:Y:S02]  /*2660*/  ISETP.GT.U32.AND P0, PT, R2, 0x1ffffff, PT ;  /* 0x01ffffff0200780c */ /* 0x000fe40003f04070 */
[----:B------:R-:W-:Y:S01]  /*2670*/  FFMA R9, R4, R13, -R5 ;  /* 0x0000000d04097223 */ /* 0x000fe20000000805 */
[----:B------:R-:W-:Y:S01]  /*2680*/  FFMA R0, R12, R0, R3 ;  /* 0x000000000c007223 */ /* 0x000fe20000000003 */
[----:B------:R-:W-:-:S02]  /*2690*/  FMUL R5, R13, R18 ;  /* 0x000000120d057220 */ /* 0x000fc40000400000 */
[C---:B------:R-:W-:Y:S02]  /*26a0*/  FMUL R2, R10.reuse, R9 ;  /* 0x000000090a027220 */ /* 0x040fe40000400000 */
[----:B------:R-:W-:Y:S02]  /*26b0*/  FFMA R10, R10, R0, -R5 ;  /* 0x000000000a0a7223 */ /* 0x000fe40000000805 */
[----:B------:R-:W-:-:S03]  /*26c0*/  FFMA R18, R7, R18, R2 ;  /* 0x0000001207127223 */ /* 0x000fc60000000002 */
[----:B------:R-:W-:Y:S05]  /*26d0*/  @P0 BRA `(.L_x_19) ;  /* 0x00000000000c0947 */ /* 0x000fea0003800000 */
[----:B------:R-:W-:-:S07]  /*26e0*/  MOV R14, 0x2700 ;  /* 0x00002700000e7802 */ /* 0x000fce0000000f00 */
[----:B------:R-:W-:Y:S05]  /*26f0*/  CALL.REL.NOINC `($__internal_0_$__cuda_sm20_rcp_rn_f32_slowpath) ;  /* 0x0000000000f47944 */ /* 0x000fea0003c00000 */
[----:B------:R-:W-:Y:S05]  /*2700*/  BRA `(.L_x_20) ;  /* 0x0000000000107947 */ /* 0x000fea0003800000 */
.L_x_19:
[----:B------:R-:W0:Y:S02]  /*2710*/  MUFU.RCP R9, R16 ;  /* 0x0000001000097308 */ /* 0x000e240000001000 */
[----:B0-----:R-:W-:-:S04]  /*2720*/  FFMA R0, R16, R9, -1 ;  /* 0xbf80000010007423 */ /* 0x001fc80000000009 */
[----:B------:R-:W-:-:S04]  /*2730*/  FADD.FTZ R0, -R0, -RZ ;  /* 0x800000ff00007221 */ /* 0x000fc80000010100 */
[----:B------:R-:W-:-:S07]  /*2740*/  FFMA R9, R9, R0, R9 ;  /* 0x0000000009097223 */ /* 0x000fce0000000009 */
.L_x_20:
[----:B------:R-:W-:Y:S05]  /*2750*/  BSYNC.RECONVERGENT B0 ;  /* 0x0000000000007941 */ /* 0x000fea0003800200 */
.L_x_18:
[----:B------:R-:W0:Y:S08]  /*2760*/  F2F.F64.F32 R2, R9 ;  /* 0x0000000900027310 */ /* 0x000e300000201800 */
[----:B------:R-:W1:Y:S01]  /*2770*/  F2F.F64.F32 R18, R18 ;  /* 0x0000001200127310 */ /* 0x000e620000201800 */
[----:B0-----:R-:W-:-:S08]  /*2780*/  DMUL R2, R2, -15 ;  /* 0xc02e000002027828 */ /* 0x001fd00000000000 */
[----:B-1----:R-:W-:Y:S01]  /*2790*/  DFMA R2, R2, R18, 11 ;  /* 0x402600000202742b */ /* 0x002fe20000000012 */
[----:B------:R-:W-:-:S04]  /*27a0*/  FMUL R19, R9, 30 ;  /* 0x41f0000009137820 */ /* 0x000fc80000400000 */
[----:B------:R-:W-:Y:S01]  /*27b0*/  FFMA R10, R10, R19, 40 ;  /* 0x422000000a0a7423 */ /* 0x000fe20000000013 */
[----:B------:R-:W0:Y:S08]  /*27c0*/  F2I.F64.TRUNC R21, R2 ;  /* 0x0000000200157311 */ /* 0x000e30000030d100 */
[----:B------:R-:W1:Y:S01]  /*27d0*/  F2I.TRUNC.NTZ R10, R10 ;  /* 0x0000000a000a7305 */ /* 0x000e62000020f100 */
[----:B0-----:R-:W-:-:S04]  /*27e0*/  ISETP.GT.U32.AND P0, PT, R21, 0x15, PT ;  /* 0x000000151500780c */ /* 0x001fc80003f04070 */
[----:B-1----:R-:W-:-:S13]  /*27f0*/  ISETP.GT.U32.OR P0, PT, R10, 0x4f, P0 ;  /* 0x0000004f0a00780c */ /* 0x002fda0000704470 */
[----:B------:R-:W-:Y:S05]  /*2800*/  @P0 EXIT ;  /* 0x000000000000094d */ /* 0x000fea0003800000 */
[----:B------:R-:W0:Y:S01]  /*2810*/  LDC.64 R2, c[0x0][0x388] ;  /* 0x0000e200ff027b82 */ /* 0x000e220000000a00 */
[----:B------:R-:W-:-:S04]  /*2820*/  IMAD R0, R21, 0x50, R10 ;  /* 0x0000005015007824 */ /* 0x000fc800078e020a */
[----:B0-----:R-:W-:-:S05]  /*2830*/  IMAD.WIDE.U32 R2, R0, 0x4, R2 ;  /* 0x0000000400027825 */ /* 0x001fca00078e0002 */
[----:B------:R-:W2:Y:S01]  /*2840*/  LDG.E R10, desc[UR6][R2.64] ;  /* 0x00000006020a7981 */ /* 0x000ea2000c1e1900 */
[-C--:B------:R-:W-:Y:S01]  /*2850*/  FMUL R14, R6, R7.reuse ;  /* 0x00000007060e7220 */ /* 0x080fe20000400000 */
[C---:B------:R-:W-:Y:S01]  /*2860*/  FMUL R6, R11.reuse, R4 ;  /* 0x000000040b067220 */ /* 0x040fe20000400000 */
[----:B------:R-:W-:Y:S01]  /*2870*/  FMUL R4, R11, R12 ;  /* 0x0000000c0b047220 */ /* 0x000fe20000400000 */
[----:B------:R-:W-:Y:S01]  /*2880*/  FMUL R16, R12, R7 ;  /* 0x000000070c107220 */ /* 0x000fe20000400000 */
[----:B------:R-:W-:Y:S01]  /*2890*/  FMUL R14, R17, R14 ;  /* 0x0000000e110e7220 */ /* 0x000fe20000400000 */
[----:B------:R-:W-:Y:S01]  /*28a0*/  FMUL R12, R7, R6 ;  /* 0x00000006070c7220 */ /* 0x000fe20000400000 */
[----:B------:R-:W-:Y:S01]  /*28b0*/  FMUL R7, R15, R4 ;  /* 0x000000040f077220 */ /* 0x000fe20000400000 */
[----:B------:R-:W-:Y:S01]  /*28c0*/  FMUL R16, R11, R16 ;  /* 0x000000100b107220 */ /* 0x000fe20000400000 */
[----:B------:R-:W-:Y:S01]  /*28d0*/  FFMA R14, R13, R6, R14 ;  /* 0x000000060d0e7223 */ /* 0x000fe2000000000e */
[----:B------:R-:W-:Y:S01]  /*28e0*/  FFMA R8, R17, R4, R8 ;  /* 0x0000000411087223 */ /* 0x000fe20000000008 */
[----:B------:R-:W-:Y:S01]  /*28f0*/  FFMA R12, R13, R7, R12 ;  /* 0x000000070d0c7223 */ /* 0x000fe2000000000c */
[----:B------:R-:W-:Y:S01]  /*2900*/  UMOV UR4, 0x76c8b439 ;  /* 0x76c8b43900047882 */ /* 0x000fe20000000000 */
[----:B------:R-:W-:Y:S01]  /*2910*/  FFMA R13, -R15, R16, R14 ;  /* 0x000000100f0d7223 */ /* 0x000fe2000000010e */
[----:B------:R-:W-:Y:S01]  /*2920*/  UMOV UR5, 0x3fe69fbe ;  /* 0x3fe69fbe00057882 */ /* 0x000fe20000000000 */
[----:B------:R-:W-:-:S04]  /*2930*/  FADD R5, -R5, R12 ;  /* 0x0000000c05057221 */ /* 0x000fc80000000100 */
[----:B------:R-:W-:Y:S01]  /*2940*/  FMUL R11, RZ, R5 ;  /* 0x00000005ff0b7220 */ /* 0x000fe20000400000 */
[----:B------:R-:W-:Y:S08]  /*2950*/  F2F.F64.F32 R12, R13 ;  /* 0x0000000d000c7310 */ /* 0x000ff00000201800 */
[----:B------:R-:W0:Y:S08]  /*2960*/  F2F.F64.F32 R6, R11 ;  /* 0x0000000b00067310 */ /* 0x000e300000201800 */
[----:B------:R-:W1:Y:S01]  /*2970*/  F2F.F64.F32 R4, R8 ;  /* 0x0000000800047310 */ /* 0x000e620000201800 */
[----:B0-----:R-:W-:-:S08]  /*2980*/  DFMA R6, R12, UR4, R6 ;  /* 0x000000040c067c2b */ /* 0x001fd00008000006 */
[----:B-1----:R-:W-:-:S06]  /*2990*/  DFMA R4, R4, -UR4, R6 ;  /* 0x8000000404047c2b */ /* 0x002fcc0008000006 */
[----:B------:R-:W0:Y:S02]  /*29a0*/  F2F.F32.F64 R12, R4 ;  /* 0x00000004000c7310 */ /* 0x000e240000301000 */
[----:B0-----:R-:W-:-:S04]  /*29b0*/  FSETP.GT.AND P0, PT, R12, RZ, PT ;  /* 0x000000ff0c00720b */ /* 0x001fc80003f04000 */
[----:B--2---:R-:W-:-:S13]  /*29c0*/  FSETP.LEU.OR P0, PT, R9, R10, !P0 ;  /* 0x0000000a0900720b */ /* 0x004fda000470b400 */
[----:B------:R-:W-:Y:S05]  /*29d0*/  @P0 EXIT ;  /* 0x000000000000094d */ /* 0x000fea0003800000 */
[----:B------:R-:W0:Y:S01]  /*29e0*/  F2F.F64.F32 R4, R12 ;  /* 0x0000000c00047310 */ /* 0x000e220000201800 */
[----:B------:R-:W-:Y:S01]  /*29f0*/  UMOV UR4, 0x9999999a ;  /* 0x9999999a00047882 */ /* 0x000fe20000000000 */
[----:B------:R-:W-:Y:S02]  /*2a00*/  UMOV UR5, 0x40269999 ;  /* 0x4026999900057882 */ /* 0x000fe40000000000 */
[----:B0-----:R-:W-:Y:S02]  /*2a10*/  DMUL R4, R4, UR4 ;  /* 0x0000000404047c28 */ /* 0x001fe40008000000 */
[----:B------:R-:W0:Y:S08]  /*2a20*/  LDCU.64 UR4, c[0x4][URZ] ;  /* 0x01000000ff0477ac */ /* 0x000e300008000a00 */
[----:B------:R-:W0:Y:S02]  /*2a30*/  F2I.F64.TRUNC R4, R4 ;  /* 0x0000000400047311 */ /* 0x000e24000030d100 */
[----:B0-----:R-:W-:-:S04]  /*2a40*/  IADD3 R6, P0, PT, R4, UR4, RZ ;  /* 0x0000000404067c10 */ /* 0x001fc8000ff1e0ff */
[----:B------:R-:W-:Y:S01]  /*2a50*/  LEA.HI.X.SX32 R7, R4, UR5, 0x1, P0 ;  /* 0x0000000504077c11 */ /* 0x000fe200080f0eff */
[----:B------:R-:W0:Y:S05]  /*2a60*/  LDCU.64 UR4, c[0x0][0x390] ;  /* 0x00007200ff0477ac */ /* 0x000e2a0008000a00 */
[----:B------:R-:W2:Y:S04]  /*2a70*/  LDG.E.U8.CONSTANT R7, desc[UR6][R6.64] ;  /* 0x0000000606077981 */ /* 0x000ea8000c1e9100 */
[----:B------:R-:W-:Y:S01]  /*2a80*/  STG.E desc[UR6][R2.64], R9 ;  /* 0x0000000902007986 */ /* 0x000fe2000c101906 */
[----:B0-----:R-:W-:-:S05]  /*2a90*/  IADD3 R10, P0, PT, R0, UR4, RZ ;  /* 0x00000004000a7c10 */ /* 0x001fca000ff1e0ff */
[----:B------:R-:W-:-:S05]  /*2aa0*/  IMAD.X R11, RZ, RZ, UR5, P0 ;  /* 0x00000005ff0b7e24 */ /* 0x000fca00080e06ff */
[----:B--2---:R-:W-:Y:S01]  /*2ab0*/  STG.E.U8 desc[UR6][R10.64], R7 ;  /* 0x000000070a007986 */ /* 0x004fe2000c101106 */
[----:B------:R-:W-:Y:S05]  /*2ac0*/  EXIT ;  /* 0x000000000000794d */ /* 0x000fea0003800000 */
        .weak           $__internal_0_$__cuda_sm20_rcp_rn_f32_slowpath
        .type           $__internal_0_$__cuda_sm20_rcp_rn_f32_slowpath,@function
        .size           $__internal_0_$__cuda_sm20_rcp_rn_f32_slowpath,(.L_x_26 - $__internal_0_$__cuda_sm20_rcp_rn_f32_slowpath)
$__internal_0_$__cuda_sm20_rcp_rn_f32_slowpath:
[----:B------:R-:W-:Y:S01]  /*2ad0*/  IMAD.SHL.U32 R2, R16, 0x2, RZ ;  /* 0x0000000210027824 */ /* 0x000fe200078e00ff */
[----:B------:R-:W-:Y:S01]  /*2ae0*/  BSSY.RECONVERGENT B1, `(.L_x_21) ;  /* 0x0000031000017945 */ /* 0x000fe20003800200 */
[----:B------:R-:W-:-:S03]  /*2af0*/  IMAD.MOV.U32 R0, RZ, RZ, R16 ;  /* 0x000000ffff007224 */ /* 0x000fc600078e0010 */
[----:B------:R-:W-:-:S04]  /*2b00*/  SHF.R.U32.HI R2, RZ, 0x18, R2 ;  /* 0x00000018ff027819 */ /* 0x000fc80000011602 */
[----:B------:R-:W-:-:S13]  /*2b10*/  ISETP.NE.U32.AND P0, PT, R2, RZ, PT ;  /* 0x000000ff0200720c */ /* 0x000fda0003f05070 */
[----:B------:R-:W-:Y:S05]  /*2b20*/  @P0 BRA `(.L_x_22) ;  /* 0x0000000000280947 */ /* 0x000fea0003800000 */
[----:B------:R-:W-:-:S05]  /*2b30*/  IMAD.SHL.U32 R2, R0, 0x2, RZ ;  /* 0x0000000200027824 */ /* 0x000fca00078e00ff */
[----:B------:R-:W-:-:S13]  /*2b40*/  ISETP.NE.AND P0, PT, R2, RZ, PT ;  /* 0x000000ff0200720c */ /* 0x000fda0003f05270 */
[----:B------:R-:W-:Y:S01]  /*2b50*/  @P0 FFMA R9, R0, 1.84467440737095516160e+19, RZ ;  /* 0x5f80000000090823 */ /* 0x000fe200000000ff */
[----:B------:R-:W-:Y:S08]  /*2b60*/  @!P0 MUFU.RCP R3, R0 ;  /* 0x0000000000038308 */ /* 0x000ff00000001000 */
[----:B------:R-:W0:Y:S02]  /*2b70*/  @P0 MUFU.RCP R2, R9 ;  /* 0x0000000900020308 */ /* 0x000e240000001000 */
[----:B0-----:R-:W-:-:S04]  /*2b80*/  @P0 FFMA R16, R9, R2, -1 ;  /* 0xbf80000009100423 */ /* 0x001fc80000000002 */
[----:B------:R-:W-:-:S04]  /*2b90*/  @P0 FADD.FTZ R19, -R16, -RZ ;  /* 0x800000ff10130221 */ /* 0x000fc80000010100 */
[----:B------:R-:W-:-:S04]  /*2ba0*/  @P0 FFMA R2, R2, R19, R2 ;  /* 0x0000001302020223 */ /* 0x000fc80000000002 */
[----:B------:R-:W-:Y:S01]  /*2bb0*/  @P0 FFMA R3, R2, 1.84467440737095516160e+19, RZ ;  /* 0x5f80000002030823 */ /* 0x000fe200000000ff */
[----:B------:R-:W-:Y:S06]  /*2bc0*/  BRA `(.L_x_23) ;  /* 0x0000000000887947 */ /* 0x000fec0003800000 */
.L_x_22:
[----:B------:R-:W-:-:S05]  /*2bd0*/  VIADD R3, R2, 0xffffff03 ;  /* 0xffffff0302037836 */ /* 0x000fca0000000000 */
[----:B------:R-:W-:-:S13]  /*2be0*/  ISETP.GT.U32.AND P0, PT, R3, 0x1, PT ;  /* 0x000000010300780c */ /* 0x000fda0003f04070 */
[----:B------:R-:W-:Y:S05]  /*2bf0*/  @P0 BRA `(.L_x_24) ;  /* 0x0000000000780947 */ /* 0x000fea0003800000 */
[----:B------:R-:W-:Y:S01]  /*2c00*/  LOP3.LUT R9, R0, 0x7fffff, RZ, 0xc0, !PT ;  /* 0x007fffff00097812 */ /* 0x000fe200078ec0ff */
[----:B------:R-:W-:-:S03]  /*2c10*/  IMAD.MOV.U32 R22, RZ, RZ, 0x3 ;  /* 0x00000003ff167424 */ /* 0x000fc600078e00ff */
[----:B------:R-:W-:Y:S02]  /*2c20*/  LOP3.LUT R9, R9, 0x3f800000, RZ, 0xfc, !PT ;  /* 0x3f80000009097812 */ /* 0x000fe400078efcff */
[----:B------:R-:W-:Y:S02]  /*2c30*/  SHF.L.U32 R21, R22, R3, RZ ;  /* 0x0000000316157219 */ /* 0x000fe400000006ff */
[----:B------:R-:W0:Y:S02]  /*2c40*/  MUFU.RCP R16, R9 ;  /* 0x0000000900107308 */ /* 0x000e240000001000 */
[----:B0-----:R-:W-:-:S04]  /*2c50*/  FFMA R19, R9, R16, -1 ;  /* 0xbf80000009137423 */ /* 0x001fc80000000010 */
[----:B------:R-:W-:-:S04]  /*2c60*/  FADD.FTZ R19, -R19, -RZ ;  /* 0x800000ff13137221 */ /* 0x000fc80000010100 */
[CCC-:B------:R-:W-:Y:S01]  /*2c70*/  FFMA.RM R20, R16.reuse, R19.reuse, R16.reuse ;  /* 0x0000001310147223 */ /* 0x1c0fe20000004010 */
[----:B------:R-:W-:-:S04]  /*2c80*/  FFMA.RP R19, R16, R19, R16 ;  /* 0x0000001310137223 */ /* 0x000fc80000008010 */
[C---:B------:R-:W-:Y:S02]  /*2c90*/  LOP3.LUT R16, R20.reuse, 0x7fffff, RZ, 0xc0, !PT ;  /* 0x007fffff14107812 */ /* 0x040fe400078ec0ff */
[----:B------:R-:W-:Y:S02]  /*2ca0*/  FSETP.NEU.FTZ.AND P0, PT, R20, R19, PT ;  /* 0x000000131400720b */ /* 0x000fe40003f1d000 */
[----:B------:R-:W-:Y:S02]  /*2cb0*/  LOP3.LUT R16, R16, 0x800000, RZ, 0xfc, !PT ;  /* 0x0080000010107812 */ /* 0x000fe400078efcff */
[----:B------:R-:W-:Y:S02]  /*2cc0*/  SEL R19, RZ, 0xffffffff, !P0 ;  /* 0xffffffffff137807 */ /* 0x000fe40004000000 */
[----:B------:R-:W-:Y:S02]  /*2cd0*/  LOP3.LUT R20, R21, R16, RZ, 0xc0, !PT ;  /* 0x0000001015147212 */ /* 0x000fe400078ec0ff */
[----:B------:R-:W-:-:S02]  /*2ce0*/  IADD3 R19, PT, PT, -R19, RZ, RZ ;  /* 0x000000ff13137210 */ /* 0x000fc40007ffe1ff */
[-C--:B------:R-:W-:Y:S02]  /*2cf0*/  SHF.R.U32.HI R20, RZ, R3.reuse, R20 ;  /* 0x00000003ff147219 */ /* 0x080fe40000011614 */
[----:B------:R-:W-:Y:S02]  /*2d00*/  LOP3.LUT P1, RZ, R19, R3, R16, 0xf8, !PT ;  /* 0x0000000313ff7212 */ /* 0x000fe4000782f810 */
[C---:B------:R-:W-:Y:S02]  /*2d10*/  LOP3.LUT P0, RZ, R20.reuse, 0x1, RZ, 0xc0, !PT ;  /* 0x0000000114ff7812 */ /* 0x040fe4000780c0ff */
[----:B------:R-:W-:-:S04]  /*2d20*/  LOP3.LUT P2, RZ, R20, 0x2, RZ, 0xc0, !PT ;  /* 0x0000000214ff7812 */ /* 0x000fc8000784c0ff */
[----:B------:R-:W-:Y:S02]  /*2d30*/  PLOP3.LUT P0, PT, P0, P1, P2, 0xe0, 0x0 ;  /* 0x000000000000781c */ /* 0x000fe40000703c20 */
[----:B------:R-:W-:Y:S02]  /*2d40*/  LOP3.LUT P1, RZ, R0, 0x7fffff, RZ, 0xc0, !PT ;  /* 0x007fffff00ff7812 */ /* 0x000fe4000782c0ff */
[----:B------:R-:W-:-:S05]  /*2d50*/  SEL R3, RZ, 0x1, !P0 ;  /* 0x00000001ff037807 */ /* 0x000fca0004000000 */
[----:B------:R-:W-:-:S05]  /*2d60*/  IMAD.MOV R3, RZ, RZ, -R3 ;  /* 0x000000ffff037224 */ /* 0x000fca00078e0a03 */
[----:B------:R-:W-:Y:S01]  /*2d70*/  ISETP.GE.AND P0, PT, R3, RZ, PT ;  /* 0x000000ff0300720c */ /* 0x000fe20003f06270 */
[----:B------:R-:W-:-:S05]  /*2d80*/  VIADD R3, R2, 0xffffff04 ;  /* 0xffffff0402037836 */ /* 0x000fca0000000000 */
[----:B------:R-:W-:-:S07]  /*2d90*/  SHF.R.U32.HI R3, RZ, R3, R16 ;  /* 0x00000003ff037219 */ /* 0x000fce0000011610 */
[----:B------:R-:W-:-:S04]  /*2da0*/  @!P0 VIADD R3, R3, 0x1 ;  /* 0x0000000103038836 */ /* 0x000fc80000000000 */
[----:B------:R-:W-:-:S05]  /*2db0*/  @!P1 IMAD.SHL.U32 R3, R3, 0x2, RZ ;  /* 0x0000000203039824 */ /* 0x000fca00078e00ff */
[----:B------:R-:W-:Y:S01]  /*2dc0*/  LOP3.LUT R3, R3, 0x80000000, R0, 0xf8, !PT ;  /* 0x8000000003037812 */ /* 0x000fe200078ef800 */
[----:B------:R-:W-:Y:S06]  /*2dd0*/  BRA `(.L_x_23) ;  /* 0x0000000000047947 */ /* 0x000fec0003800000 */
.L_x_24:
[----:B------:R0:W1:Y:S02]  /*2de0*/  MUFU.RCP R3, R0 ;  /* 0x0000000000037308 */ /* 0x0000640000001000 */
.L_x_23:
[----:B------:R-:W-:Y:S05]  /*2df0*/  BSYNC.RECONVERGENT B1 ;  /* 0x0000000000017941 */ /* 0x000fea0003800200 */
.L_x_21:
[----:B-1----:R-:W-:Y:S02]  /*2e00*/  IMAD.MOV.U32 R9, RZ, RZ, R3 ;  /* 0x000000ffff097224 */ /* 0x002fe400078e0003 */
[----:B------:R-:W-:Y:S02]  /*2e10*/  IMAD.MOV.U32 R2, RZ, RZ, R14 ;  /* 0x000000ffff027224 */ /* 0x000fe400078e000e */
[----:B------:R-:W-:-:S04]  /*2e20*/  IMAD.MOV.U32 R3, RZ, RZ, 0x0 ;  /* 0x00000000ff037424 */ /* 0x000fc800078e00ff */
[----:B0-----:R-:W-:Y:S05]  /*2e30*/  RET.REL.NODEC R2 `(_Z15renderPointCudaffPfPc) ;  /* 0xffffffd002707950 */ /* 0x001fea0003c3ffff */
.L_x_25:
[----:B------:R-:W-:-:S00]  /*2e40*/  BRA `(.L_x_25) ;  /* 0xfffffffc00fc7947 */ /* 0x000fc0000383ffff */
[----:B------:R-:W-:-:S00]  /*2e50*/  NOP ;  /* 0x0000000000007918 */ /* 0x000fc00000000000 */
        /* <DEDUP_REMOVED lines=10> */
.L_x_26:


//--------------------- .nv.global.init           --------------------------
	.section	.nv.global.init,"aw",@progbits
	.align	4
.nv.global.init:
	.type		__cudart_i2opi_f,@object
	.size		__cudart_i2opi_f,($str - __cudart_i2opi_f)
__cudart_i2opi_f:
        /*0000*/ 	.byte	0x41, 0x90, 0x43, 0x3c, 0x99, 0x95, 0x62, 0xdb, 0xc0, 0xdd, 0x34, 0xf5, 0xd1, 0x57, 0x27, 0xfc
        /*0010*/ 	.byte	0x29, 0x15, 0x44, 0x4e, 0x6e, 0x83, 0xf9, 0xa2
	.type		$str,@object
	.size		$str,(.L_0 - $str)
$str:
        /*0018*/ 	.byte	0x2e, 0x2c, 0x2d, 0x7e, 0x3a, 0x3b, 0x3d, 0x21, 0x2a, 0x23, 0x24, 0x40, 0x00
.L_0:


//--------------------- .nv.shared.reserved.0     --------------------------
	.section	.nv.shared.reserved.0,"aw",@nobits
	.weak		__nv_reservedSMEM_offset_0_alias
	.size		__nv_reservedSMEM_offset_0_alias, 0, 64
	.other		__nv_reservedSMEM_offset_0_alias,@"STO_CUDA_RESERVED_SHARED STV_DEFAULT"
__nv_reservedSMEM_offset_0_alias:
	.zero		0
	.zero		64


//--------------------- .nv.constant0._Z15renderPointCudaffPfPc --------------------------
	.section	.nv.constant0._Z15renderPointCudaffPfPc,"a",@progbits
	.sectionflags	@""
	.align	4
.nv.constant0._Z15renderPointCudaffPfPc:
	.zero		920


//--------------------- SYMBOLS --------------------------

	.type		.nv.reservedSmem.offset0,@object
	.size		.nv.reservedSmem.offset0,0x4
